//
// Generated by NVIDIA NVVM Compiler
//
// Compiler Build ID: CL-36424714
// Cuda compilation tools, release 13.0, V13.0.88
// Based on NVVM 20.0.0
//

.version 9.0
.target sm_100
.address_size 64

	// .globl	_Z7parMat2PiiPS_S0_i
.extern .func  (.param .b64 func_retval0) malloc
(
	.param .b64 malloc_param_0
)
;

.visible .entry _Z7parMat2PiiPS_S0_i(
	.param .u64 .ptr .align 1 _Z7parMat2PiiPS_S0_i_param_0,
	.param .u32 _Z7parMat2PiiPS_S0_i_param_1,
	.param .u64 .ptr .align 1 _Z7parMat2PiiPS_S0_i_param_2,
	.param .u64 .ptr .align 1 _Z7parMat2PiiPS_S0_i_param_3,
	.param .u32 _Z7parMat2PiiPS_S0_i_param_4
)
{
	.reg .pred 	%p<21>;
	.reg .b32 	%r<136>;
	.reg .b64 	%rd<56>;

	ld.param.u64 	%rd5, [_Z7parMat2PiiPS_S0_i_param_0];
	ld.param.u64 	%rd6, [_Z7parMat2PiiPS_S0_i_param_2];
	ld.param.u64 	%rd4, [_Z7parMat2PiiPS_S0_i_param_3];
	cvta.to.global.u64 	%rd7, %rd6;
	cvta.to.global.u64 	%rd8, %rd5;
	mov.u32 	%r46, %ctaid.x;
	mov.u32 	%r47, %ntid.x;
	mov.u32 	%r48, %tid.x;
	mad.lo.s32 	%r1, %r46, %r47, %r48;
	ld.global.u32 	%r2, [%rd8+4];
	ld.global.u32 	%r49, [%rd8];
	ld.global.u32 	%r3, [%rd8+8];
	ld.global.u64 	%rd1, [%rd7];
	ld.global.u64 	%rd2, [%rd7+8];
	mul.lo.s32 	%r4, %r3, %r49;
	mul.wide.s32 	%rd9, %r4, 4;
	{ // callseq 0, 0
	.param .b64 param0;
	st.param.b64 	[param0], %rd9;
	.param .b64 retval0;
	call.uni (retval0), 
	malloc, 
	(
	param0
	);
	ld.param.b64 	%rd10, [retval0];
	} // callseq 0
	setp.lt.s32 	%p1, %r4, 1;
	@%p1 bra 	$L__BB0_26;
	setp.lt.s32 	%p2, %r2, 1;
	@%p2 bra 	$L__BB0_15;
	and.b32  	%r5, %r2, 7;
	and.b32  	%r6, %r2, 2147483640;
	neg.s32 	%r7, %r6;
	shl.b32 	%r8, %r3, 3;
	mov.b32 	%r117, 0;
	mul.wide.s32 	%rd43, %r3, 4;
$L__BB0_3:
	setp.lt.u32 	%p11, %r2, 8;
	div.s32 	%r60, %r117, %r3;
	mul.lo.s32 	%r61, %r60, %r3;
	sub.s32 	%r10, %r117, %r61;
	mul.lo.s32 	%r11, %r60, %r2;
	mov.b32 	%r126, 0;
	mov.u32 	%r131, %r126;
	@%p11 bra 	$L__BB0_6;
	mov.b32 	%r131, 0;
	mov.u32 	%r118, %r11;
	mov.u32 	%r119, %r10;
	mov.u32 	%r120, %r7;
$L__BB0_5:
	.pragma "nounroll";
	mul.wide.s32 	%rd19, %r118, 4;
	add.s64 	%rd20, %rd1, %rd19;
	ld.u32 	%r63, [%rd20];
	mul.wide.s32 	%rd21, %r119, 4;
	add.s64 	%rd22, %rd2, %rd21;
	ld.u32 	%r64, [%rd22];
	mad.lo.s32 	%r65, %r64, %r63, %r131;
	ld.u32 	%r66, [%rd20+4];
	mul.wide.s32 	%rd23, %r3, 4;
	add.s64 	%rd24, %rd22, %rd23;
	ld.u32 	%r67, [%rd24];
	mad.lo.s32 	%r68, %r67, %r66, %r65;
	ld.u32 	%r69, [%rd20+8];
	add.s64 	%rd25, %rd24, %rd23;
	ld.u32 	%r70, [%rd25];
	mad.lo.s32 	%r71, %r70, %r69, %r68;
	ld.u32 	%r72, [%rd20+12];
	add.s64 	%rd26, %rd25, %rd23;
	ld.u32 	%r73, [%rd26];
	mad.lo.s32 	%r74, %r73, %r72, %r71;
	ld.u32 	%r75, [%rd20+16];
	add.s64 	%rd27, %rd26, %rd23;
	ld.u32 	%r76, [%rd27];
	mad.lo.s32 	%r77, %r76, %r75, %r74;
	ld.u32 	%r78, [%rd20+20];
	add.s64 	%rd28, %rd27, %rd23;
	ld.u32 	%r79, [%rd28];
	mad.lo.s32 	%r80, %r79, %r78, %r77;
	ld.u32 	%r81, [%rd20+24];
	add.s64 	%rd29, %rd28, %rd23;
	ld.u32 	%r82, [%rd29];
	mad.lo.s32 	%r83, %r82, %r81, %r80;
	ld.u32 	%r84, [%rd20+28];
	add.s64 	%rd30, %rd29, %rd23;
	ld.u32 	%r85, [%rd30];
	mad.lo.s32 	%r131, %r85, %r84, %r83;
	add.s32 	%r120, %r120, 8;
	add.s32 	%r119, %r119, %r8;
	add.s32 	%r118, %r118, 8;
	setp.ne.s32 	%p12, %r120, 0;
	mov.u32 	%r126, %r6;
	@%p12 bra 	$L__BB0_5;
$L__BB0_6:
	setp.eq.s32 	%p13, %r5, 0;
	@%p13 bra 	$L__BB0_14;
	add.s32 	%r87, %r5, -1;
	setp.lt.u32 	%p14, %r87, 3;
	@%p14 bra 	$L__BB0_9;
	add.s32 	%r88, %r11, %r126;
	mul.wide.s32 	%rd31, %r88, 4;
	add.s64 	%rd32, %rd1, %rd31;
	ld.u32 	%r89, [%rd32];
	mad.lo.s32 	%r90, %r126, %r3, %r10;
	mul.wide.s32 	%rd33, %r90, 4;
	add.s64 	%rd34, %rd2, %rd33;
	ld.u32 	%r91, [%rd34];
	mad.lo.s32 	%r92, %r91, %r89, %r131;
	ld.u32 	%r93, [%rd32+4];
	add.s64 	%rd36, %rd34, %rd43;
	ld.u32 	%r94, [%rd36];
	mad.lo.s32 	%r95, %r94, %r93, %r92;
	ld.u32 	%r96, [%rd32+8];
	add.s64 	%rd37, %rd36, %rd43;
	ld.u32 	%r97, [%rd37];
	mad.lo.s32 	%r98, %r97, %r96, %r95;
	ld.u32 	%r99, [%rd32+12];
	add.s64 	%rd38, %rd37, %rd43;
	ld.u32 	%r100, [%rd38];
	mad.lo.s32 	%r131, %r100, %r99, %r98;
	add.s32 	%r126, %r126, 4;
$L__BB0_9:
	and.b32  	%r102, %r2, 3;
	setp.eq.s32 	%p15, %r102, 0;
	@%p15 bra 	$L__BB0_14;
	setp.eq.s32 	%p16, %r102, 1;
	@%p16 bra 	$L__BB0_12;
	add.s32 	%r103, %r11, %r126;
	mul.wide.s32 	%rd39, %r103, 4;
	add.s64 	%rd40, %rd1, %rd39;
	ld.u32 	%r104, [%rd40];
	mad.lo.s32 	%r105, %r126, %r3, %r10;
	mul.wide.s32 	%rd41, %r105, 4;
	add.s64 	%rd42, %rd2, %rd41;
	ld.u32 	%r106, [%rd42];
	mad.lo.s32 	%r107, %r106, %r104, %r131;
	ld.u32 	%r108, [%rd40+4];
	add.s64 	%rd44, %rd42, %rd43;
	ld.u32 	%r109, [%rd44];
	mad.lo.s32 	%r131, %r109, %r108, %r107;
	add.s32 	%r126, %r126, 2;
$L__BB0_12:
	and.b32  	%r110, %r2, 1;
	setp.eq.b32 	%p17, %r110, 1;
	not.pred 	%p18, %p17;
	@%p18 bra 	$L__BB0_14;
	add.s32 	%r111, %r11, %r126;
	mul.wide.s32 	%rd45, %r111, 4;
	add.s64 	%rd46, %rd1, %rd45;
	ld.u32 	%r112, [%rd46];
	mad.lo.s32 	%r113, %r126, %r3, %r10;
	mul.wide.s32 	%rd47, %r113, 4;
	add.s64 	%rd48, %rd2, %rd47;
	ld.u32 	%r114, [%rd48];
	mad.lo.s32 	%r131, %r114, %r112, %r131;
$L__BB0_14:
	mul.wide.u32 	%rd49, %r117, 4;
	add.s64 	%rd50, %rd10, %rd49;
	st.u32 	[%rd50], %r131;
	add.s32 	%r117, %r117, 1;
	setp.eq.s32 	%p19, %r117, %r4;
	@%p19 bra 	$L__BB0_26;
	bra.uni 	$L__BB0_3;
$L__BB0_15:
	and.b32  	%r36, %r4, 7;
	setp.lt.u32 	%p3, %r4, 8;
	mov.b32 	%r134, 0;
	@%p3 bra 	$L__BB0_18;
	and.b32  	%r134, %r4, 2147483640;
	mov.b32 	%r132, 0;
$L__BB0_17:
	.pragma "nounroll";
	mul.wide.u32 	%rd11, %r132, 4;
	add.s64 	%rd12, %rd10, %rd11;
	mov.b32 	%r52, 0;
	st.u32 	[%rd12], %r52;
	st.u32 	[%rd12+4], %r52;
	st.u32 	[%rd12+8], %r52;
	st.u32 	[%rd12+12], %r52;
	st.u32 	[%rd12+16], %r52;
	st.u32 	[%rd12+20], %r52;
	st.u32 	[%rd12+24], %r52;
	st.u32 	[%rd12+28], %r52;
	add.s32 	%r132, %r132, 8;
	setp.ne.s32 	%p4, %r132, %r134;
	@%p4 bra 	$L__BB0_17;
$L__BB0_18:
	setp.eq.s32 	%p5, %r36, 0;
	@%p5 bra 	$L__BB0_26;
	and.b32  	%r41, %r4, 3;
	setp.lt.u32 	%p6, %r36, 4;
	@%p6 bra 	$L__BB0_21;
	mul.wide.u32 	%rd13, %r134, 4;
	add.s64 	%rd14, %rd10, %rd13;
	mov.b32 	%r53, 0;
	st.u32 	[%rd14], %r53;
	st.u32 	[%rd14+4], %r53;
	st.u32 	[%rd14+8], %r53;
	st.u32 	[%rd14+12], %r53;
	add.s32 	%r134, %r134, 4;
$L__BB0_21:
	setp.eq.s32 	%p7, %r41, 0;
	@%p7 bra 	$L__BB0_26;
	setp.eq.s32 	%p8, %r41, 1;
	@%p8 bra 	$L__BB0_24;
	mul.wide.u32 	%rd15, %r134, 4;
	add.s64 	%rd16, %rd10, %rd15;
	mov.b32 	%r54, 0;
	st.u32 	[%rd16], %r54;
	st.u32 	[%rd16+4], %r54;
	add.s32 	%r134, %r134, 2;
$L__BB0_24:
	and.b32  	%r55, %r4, 1;
	setp.eq.b32 	%p9, %r55, 1;
	not.pred 	%p10, %p9;
	@%p10 bra 	$L__BB0_26;
	mul.wide.u32 	%rd17, %r134, 4;
	add.s64 	%rd18, %rd10, %rd17;
	mov.b32 	%r56, 0;
	st.u32 	[%rd18], %r56;
$L__BB0_26:
	setp.lt.s32 	%p20, %r1, 101;
	@%p20 bra 	$L__BB0_28;
	rem.s32 	%r115, %r1, %r4;
	mul.wide.u32 	%rd51, %r115, 4;
	add.s64 	%rd52, %rd10, %rd51;
	ld.u32 	%r116, [%rd52];
	cvta.to.global.u64 	%rd53, %rd4;
	ld.global.u64 	%rd54, [%rd53];
	add.s64 	%rd55, %rd54, %rd51;
	st.u32 	[%rd55], %r116;
$L__BB0_28:
	ret;

}
	// .globl	_Z6parMatPiiPS_S0_i
.visible .entry _Z6parMatPiiPS_S0_i(
	.param .u64 .ptr .align 1 _Z6parMatPiiPS_S0_i_param_0,
	.param .u32 _Z6parMatPiiPS_S0_i_param_1,
	.param .u64 .ptr .align 1 _Z6parMatPiiPS_S0_i_param_2,
	.param .u64 .ptr .align 1 _Z6parMatPiiPS_S0_i_param_3,
	.param .u32 _Z6parMatPiiPS_S0_i_param_4
)
{
	.reg .pred 	%p<29>;
	.reg .b32 	%r<253>;
	.reg .b64 	%rd<94>;

	ld.param.u64 	%rd12, [_Z6parMatPiiPS_S0_i_param_0];
	ld.param.u32 	%r77, [_Z6parMatPiiPS_S0_i_param_1];
	ld.param.u64 	%rd11, [_Z6parMatPiiPS_S0_i_param_2];
	ld.param.u64 	%rd13, [_Z6parMatPiiPS_S0_i_param_3];
	ld.param.u32 	%r76, [_Z6parMatPiiPS_S0_i_param_4];
	cvta.to.global.u64 	%rd1, %rd12;
	cvta.to.global.u64 	%rd2, %rd13;
	mov.u32 	%r78, %ctaid.x;
	mov.u32 	%r79, %ntid.x;
	mov.u32 	%r80, %tid.x;
	mad.lo.s32 	%r1, %r78, %r79, %r80;
	add.s32 	%r2, %r77, -2;
	setp.eq.s32 	%p1, %r1, 0;
	@%p1 bra 	$L__BB1_39;
	setp.lt.s32 	%p2, %r76, 1;
	@%p2 bra 	$L__BB1_37;
	shl.b32 	%r83, %r1, 1;
	cvta.to.global.u64 	%rd14, %rd11;
	mul.wide.s32 	%rd15, %r83, 8;
	add.s64 	%rd3, %rd14, %rd15;
	shr.u32 	%r84, %r2, 31;
	add.s32 	%r85, %r2, %r84;
	shr.s32 	%r86, %r85, 1;
	sub.s32 	%r219, %r2, %r86;
	mov.b32 	%r216, 0;
$L__BB1_3:
	setp.gt.s32 	%p3, %r1, %r219;
	@%p3 bra 	$L__BB1_36;
	setp.ne.s32 	%p4, %r216, 1;
	@%p4 bra 	$L__BB1_20;
	shl.b32 	%r149, %r1, 1;
	mul.wide.s32 	%rd54, %r149, 4;
	add.s64 	%rd55, %rd1, %rd54;
	ld.global.u32 	%r248, [%rd55+-8];
	ld.global.u32 	%r252, [%rd55];
	ld.global.u32 	%r10, [%rd55+-4];
	ld.global.u64 	%rd4, [%rd3+-16];
	ld.global.u64 	%rd5, [%rd3+-8];
	mul.lo.s32 	%r11, %r252, %r248;
	mul.wide.s32 	%rd56, %r11, 4;
	{ // callseq 2, 0
	.param .b64 param0;
	st.param.b64 	[param0], %rd56;
	.param .b64 retval0;
	call.uni (retval0), 
	malloc, 
	(
	param0
	);
	ld.param.b64 	%rd93, [retval0];
	} // callseq 2
	setp.lt.s32 	%p16, %r11, 1;
	@%p16 bra 	$L__BB1_35;
	and.b32  	%r12, %r10, 7;
	and.b32  	%r13, %r10, 2147483640;
	mov.b32 	%r220, 0;
	mul.wide.s32 	%rd82, %r252, 4;
$L__BB1_7:
	setp.lt.s32 	%p17, %r10, 1;
	rem.s32 	%r15, %r220, %r252;
	mov.b32 	%r232, 0;
	@%p17 bra 	$L__BB1_19;
	setp.lt.u32 	%p18, %r10, 8;
	div.s32 	%r154, %r220, %r252;
	mul.lo.s32 	%r16, %r154, %r10;
	mov.b32 	%r227, 0;
	mov.u32 	%r232, %r227;
	@%p18 bra 	$L__BB1_11;
	mov.b32 	%r221, 0;
	mov.u32 	%r232, %r221;
$L__BB1_10:
	.pragma "nounroll";
	add.s32 	%r156, %r16, %r221;
	mul.wide.s32 	%rd58, %r156, 4;
	add.s64 	%rd59, %rd4, %rd58;
	ld.u32 	%r157, [%rd59];
	mad.lo.s32 	%r158, %r221, %r252, %r15;
	mul.wide.s32 	%rd60, %r158, 4;
	add.s64 	%rd61, %rd5, %rd60;
	ld.u32 	%r159, [%rd61];
	mad.lo.s32 	%r160, %r159, %r157, %r232;
	ld.u32 	%r161, [%rd59+4];
	mul.wide.s32 	%rd62, %r252, 4;
	add.s64 	%rd63, %rd61, %rd62;
	ld.u32 	%r162, [%rd63];
	mad.lo.s32 	%r163, %r162, %r161, %r160;
	ld.u32 	%r164, [%rd59+8];
	add.s64 	%rd64, %rd63, %rd62;
	ld.u32 	%r165, [%rd64];
	mad.lo.s32 	%r166, %r165, %r164, %r163;
	ld.u32 	%r167, [%rd59+12];
	add.s64 	%rd65, %rd64, %rd62;
	ld.u32 	%r168, [%rd65];
	mad.lo.s32 	%r169, %r168, %r167, %r166;
	ld.u32 	%r170, [%rd59+16];
	add.s64 	%rd66, %rd65, %rd62;
	ld.u32 	%r171, [%rd66];
	mad.lo.s32 	%r172, %r171, %r170, %r169;
	ld.u32 	%r173, [%rd59+20];
	add.s64 	%rd67, %rd66, %rd62;
	ld.u32 	%r174, [%rd67];
	mad.lo.s32 	%r175, %r174, %r173, %r172;
	ld.u32 	%r176, [%rd59+24];
	add.s64 	%rd68, %rd67, %rd62;
	ld.u32 	%r177, [%rd68];
	mad.lo.s32 	%r178, %r177, %r176, %r175;
	ld.u32 	%r179, [%rd59+28];
	add.s64 	%rd69, %rd68, %rd62;
	ld.u32 	%r180, [%rd69];
	mad.lo.s32 	%r232, %r180, %r179, %r178;
	add.s32 	%r221, %r221, 8;
	setp.ne.s32 	%p19, %r221, %r13;
	mov.u32 	%r227, %r13;
	@%p19 bra 	$L__BB1_10;
$L__BB1_11:
	setp.eq.s32 	%p20, %r12, 0;
	@%p20 bra 	$L__BB1_19;
	add.s32 	%r182, %r12, -1;
	setp.lt.u32 	%p21, %r182, 3;
	@%p21 bra 	$L__BB1_14;
	add.s32 	%r183, %r16, %r227;
	mul.wide.s32 	%rd70, %r183, 4;
	add.s64 	%rd71, %rd4, %rd70;
	ld.u32 	%r184, [%rd71];
	mad.lo.s32 	%r185, %r227, %r252, %r15;
	mul.wide.s32 	%rd72, %r185, 4;
	add.s64 	%rd73, %rd5, %rd72;
	ld.u32 	%r186, [%rd73];
	mad.lo.s32 	%r187, %r186, %r184, %r232;
	ld.u32 	%r188, [%rd71+4];
	mul.wide.s32 	%rd74, %r252, 4;
	add.s64 	%rd75, %rd73, %rd74;
	ld.u32 	%r189, [%rd75];
	mad.lo.s32 	%r190, %r189, %r188, %r187;
	ld.u32 	%r191, [%rd71+8];
	add.s64 	%rd76, %rd75, %rd74;
	ld.u32 	%r192, [%rd76];
	mad.lo.s32 	%r193, %r192, %r191, %r190;
	ld.u32 	%r194, [%rd71+12];
	add.s64 	%rd77, %rd76, %rd74;
	ld.u32 	%r195, [%rd77];
	mad.lo.s32 	%r232, %r195, %r194, %r193;
	add.s32 	%r227, %r227, 4;
$L__BB1_14:
	and.b32  	%r197, %r10, 3;
	setp.eq.s32 	%p22, %r197, 0;
	@%p22 bra 	$L__BB1_19;
	setp.eq.s32 	%p23, %r197, 1;
	@%p23 bra 	$L__BB1_17;
	add.s32 	%r198, %r16, %r227;
	mul.wide.s32 	%rd78, %r198, 4;
	add.s64 	%rd79, %rd4, %rd78;
	ld.u32 	%r199, [%rd79];
	mad.lo.s32 	%r200, %r227, %r252, %r15;
	mul.wide.s32 	%rd80, %r200, 4;
	add.s64 	%rd81, %rd5, %rd80;
	ld.u32 	%r201, [%rd81];
	mad.lo.s32 	%r202, %r201, %r199, %r232;
	ld.u32 	%r203, [%rd79+4];
	add.s64 	%rd83, %rd81, %rd82;
	ld.u32 	%r204, [%rd83];
	mad.lo.s32 	%r232, %r204, %r203, %r202;
	add.s32 	%r227, %r227, 2;
$L__BB1_17:
	and.b32  	%r205, %r10, 1;
	setp.eq.b32 	%p24, %r205, 1;
	not.pred 	%p25, %p24;
	@%p25 bra 	$L__BB1_19;
	add.s32 	%r206, %r16, %r227;
	mul.wide.s32 	%rd84, %r206, 4;
	add.s64 	%rd85, %rd4, %rd84;
	ld.u32 	%r207, [%rd85];
	mad.lo.s32 	%r208, %r227, %r252, %r15;
	mul.wide.s32 	%rd86, %r208, 4;
	add.s64 	%rd87, %rd5, %rd86;
	ld.u32 	%r209, [%rd87];
	mad.lo.s32 	%r232, %r209, %r207, %r232;
$L__BB1_19:
	mul.wide.u32 	%rd88, %r220, 4;
	add.s64 	%rd89, %rd93, %rd88;
	st.u32 	[%rd89], %r232;
	add.s32 	%r220, %r220, 1;
	setp.eq.s32 	%p26, %r220, %r11;
	@%p26 bra 	$L__BB1_35;
	bra.uni 	$L__BB1_7;
$L__BB1_20:
	add.s32 	%r87, %r1, %r216;
	shl.b32 	%r88, %r87, 1;
	add.s32 	%r89, %r88, -1;
	mul.wide.s32 	%rd16, %r89, 4;
	add.s64 	%rd17, %rd1, %rd16;
	ld.global.u32 	%r252, [%rd17];
	mul.wide.s32 	%rd18, %r1, 8;
	add.s64 	%rd19, %rd2, %rd18;
	ld.global.u64 	%rd7, [%rd19];
	ld.global.u64 	%rd8, [%rd19+8];
	mul.lo.s32 	%r38, %r252, %r248;
	mul.wide.s32 	%rd20, %r38, 4;
	{ // callseq 1, 0
	.param .b64 param0;
	st.param.b64 	[param0], %rd20;
	.param .b64 retval0;
	call.uni (retval0), 
	malloc, 
	(
	param0
	);
	ld.param.b64 	%rd93, [retval0];
	} // callseq 1
	bar.sync 	0;
	setp.lt.s32 	%p5, %r38, 1;
	@%p5 bra 	$L__BB1_35;
	and.b32  	%r39, %r217, 7;
	and.b32  	%r40, %r217, 2147483640;
	shl.b32 	%r41, %r252, 3;
	mov.b32 	%r233, 0;
$L__BB1_22:
	setp.lt.s32 	%p6, %r217, 1;
	rem.s32 	%r43, %r233, %r252;
	mov.b32 	%r247, 0;
	@%p6 bra 	$L__BB1_34;
	setp.lt.u32 	%p7, %r217, 8;
	div.s32 	%r94, %r233, %r252;
	mul.lo.s32 	%r44, %r94, %r217;
	mov.b32 	%r242, 0;
	mov.u32 	%r247, %r242;
	@%p7 bra 	$L__BB1_26;
	and.b32  	%r96, %r217, 2147483640;
	neg.s32 	%r236, %r96;
	mov.b32 	%r247, 0;
	mov.u32 	%r234, %r44;
	mov.u32 	%r235, %r43;
$L__BB1_25:
	.pragma "nounroll";
	mul.wide.s32 	%rd22, %r234, 4;
	add.s64 	%rd23, %rd7, %rd22;
	ld.u32 	%r97, [%rd23];
	mul.wide.s32 	%rd24, %r235, 4;
	add.s64 	%rd25, %rd8, %rd24;
	ld.u32 	%r98, [%rd25];
	mad.lo.s32 	%r99, %r98, %r97, %r247;
	ld.u32 	%r100, [%rd23+4];
	mul.wide.s32 	%rd26, %r252, 4;
	add.s64 	%rd27, %rd25, %rd26;
	ld.u32 	%r101, [%rd27];
	mad.lo.s32 	%r102, %r101, %r100, %r99;
	ld.u32 	%r103, [%rd23+8];
	add.s64 	%rd28, %rd27, %rd26;
	ld.u32 	%r104, [%rd28];
	mad.lo.s32 	%r105, %r104, %r103, %r102;
	ld.u32 	%r106, [%rd23+12];
	add.s64 	%rd29, %rd28, %rd26;
	ld.u32 	%r107, [%rd29];
	mad.lo.s32 	%r108, %r107, %r106, %r105;
	ld.u32 	%r109, [%rd23+16];
	add.s64 	%rd30, %rd29, %rd26;
	ld.u32 	%r110, [%rd30];
	mad.lo.s32 	%r111, %r110, %r109, %r108;
	ld.u32 	%r112, [%rd23+20];
	add.s64 	%rd31, %rd30, %rd26;
	ld.u32 	%r113, [%rd31];
	mad.lo.s32 	%r114, %r113, %r112, %r111;
	ld.u32 	%r115, [%rd23+24];
	add.s64 	%rd32, %rd31, %rd26;
	ld.u32 	%r116, [%rd32];
	mad.lo.s32 	%r117, %r116, %r115, %r114;
	ld.u32 	%r118, [%rd23+28];
	add.s64 	%rd33, %rd32, %rd26;
	ld.u32 	%r119, [%rd33];
	mad.lo.s32 	%r247, %r119, %r118, %r117;
	add.s32 	%r236, %r236, 8;
	add.s32 	%r235, %r235, %r41;
	add.s32 	%r234, %r234, 8;
	setp.ne.s32 	%p8, %r236, 0;
	mov.u32 	%r242, %r40;
	@%p8 bra 	$L__BB1_25;
$L__BB1_26:
	setp.eq.s32 	%p9, %r39, 0;
	@%p9 bra 	$L__BB1_34;
	add.s32 	%r121, %r39, -1;
	setp.lt.u32 	%p10, %r121, 3;
	@%p10 bra 	$L__BB1_29;
	add.s32 	%r122, %r44, %r242;
	mul.wide.s32 	%rd34, %r122, 4;
	add.s64 	%rd35, %rd7, %rd34;
	ld.u32 	%r123, [%rd35];
	mad.lo.s32 	%r124, %r242, %r252, %r43;
	mul.wide.s32 	%rd36, %r124, 4;
	add.s64 	%rd37, %rd8, %rd36;
	ld.u32 	%r125, [%rd37];
	mad.lo.s32 	%r126, %r125, %r123, %r247;
	ld.u32 	%r127, [%rd35+4];
	mul.wide.s32 	%rd38, %r252, 4;
	add.s64 	%rd39, %rd37, %rd38;
	ld.u32 	%r128, [%rd39];
	mad.lo.s32 	%r129, %r128, %r127, %r126;
	ld.u32 	%r130, [%rd35+8];
	add.s64 	%rd40, %rd39, %rd38;
	ld.u32 	%r131, [%rd40];
	mad.lo.s32 	%r132, %r131, %r130, %r129;
	ld.u32 	%r133, [%rd35+12];
	add.s64 	%rd41, %rd40, %rd38;
	ld.u32 	%r134, [%rd41];
	mad.lo.s32 	%r247, %r134, %r133, %r132;
	add.s32 	%r242, %r242, 4;
$L__BB1_29:
	and.b32  	%r136, %r217, 3;
	setp.eq.s32 	%p11, %r136, 0;
	@%p11 bra 	$L__BB1_34;
	setp.eq.s32 	%p12, %r136, 1;
	@%p12 bra 	$L__BB1_32;
	add.s32 	%r137, %r44, %r242;
	mul.wide.s32 	%rd42, %r137, 4;
	add.s64 	%rd43, %rd7, %rd42;
	ld.u32 	%r138, [%rd43];
	mad.lo.s32 	%r139, %r242, %r252, %r43;
	mul.wide.s32 	%rd44, %r139, 4;
	add.s64 	%rd45, %rd8, %rd44;
	ld.u32 	%r140, [%rd45];
	mad.lo.s32 	%r141, %r140, %r138, %r247;
	ld.u32 	%r142, [%rd43+4];
	mul.wide.s32 	%rd46, %r252, 4;
	add.s64 	%rd47, %rd45, %rd46;
	ld.u32 	%r143, [%rd47];
	mad.lo.s32 	%r247, %r143, %r142, %r141;
	add.s32 	%r242, %r242, 2;
$L__BB1_32:
	and.b32  	%r144, %r217, 1;
	setp.eq.b32 	%p13, %r144, 1;
	not.pred 	%p14, %p13;
	@%p14 bra 	$L__BB1_34;
	add.s32 	%r145, %r44, %r242;
	mul.wide.s32 	%rd48, %r145, 4;
	add.s64 	%rd49, %rd7, %rd48;
	ld.u32 	%r146, [%rd49];
	mad.lo.s32 	%r147, %r242, %r252, %r43;
	mul.wide.s32 	%rd50, %r147, 4;
	add.s64 	%rd51, %rd8, %rd50;
	ld.u32 	%r148, [%rd51];
	mad.lo.s32 	%r247, %r148, %r146, %r247;
$L__BB1_34:
	mul.wide.u32 	%rd52, %r233, 4;
	add.s64 	%rd53, %rd93, %rd52;
	st.u32 	[%rd53], %r247;
	add.s32 	%r233, %r233, 1;
	setp.ne.s32 	%p15, %r233, %r38;
	@%p15 bra 	$L__BB1_22;
$L__BB1_35:
	mul.wide.s32 	%rd90, %r1, 8;
	add.s64 	%rd91, %rd2, %rd90;
	st.global.u64 	[%rd91], %rd93;
	bar.sync 	0;
	mov.u32 	%r217, %r252;
$L__BB1_36:
	add.s32 	%r210, %r219, -2;
	shr.u32 	%r211, %r210, 31;
	add.s32 	%r212, %r210, %r211;
	and.b32  	%r213, %r212, -2;
	sub.s32 	%r214, %r210, %r213;
	shr.s32 	%r215, %r212, 1;
	add.s32 	%r219, %r215, %r214;
	add.s32 	%r216, %r216, 1;
	setp.ne.s32 	%p27, %r216, %r76;
	@%p27 bra 	$L__BB1_3;
$L__BB1_37:
	bar.sync 	0;
	setp.ne.s32 	%p28, %r1, 1;
	@%p28 bra 	$L__BB1_39;
	ld.global.u64 	%rd92, [%rd2+8];
	st.global.u64 	[%rd2], %rd92;
$L__BB1_39:
	ret;

}
	// .globl	_Z7parMultPPiS0_S0_iii
.visible .entry _Z7parMultPPiS0_S0_iii(
	.param .u64 .ptr .align 1 _Z7parMultPPiS0_S0_iii_param_0,
	.param .u64 .ptr .align 1 _Z7parMultPPiS0_S0_iii_param_1,
	.param .u64 .ptr .align 1 _Z7parMultPPiS0_S0_iii_param_2,
	.param .u32 _Z7parMultPPiS0_S0_iii_param_3,
	.param .u32 _Z7parMultPPiS0_S0_iii_param_4,
	.param .u32 _Z7parMultPPiS0_S0_iii_param_5
)
{
	.reg .pred 	%p<19>;
	.reg .b32 	%r<159>;
	.reg .b64 	%rd<145>;

	ld.param.u64 	%rd20, [_Z7parMultPPiS0_S0_iii_param_1];
	ld.param.u64 	%rd21, [_Z7parMultPPiS0_S0_iii_param_2];
	ld.param.u32 	%r42, [_Z7parMultPPiS0_S0_iii_param_3];
	ld.param.u32 	%r43, [_Z7parMultPPiS0_S0_iii_param_4];
	ld.param.u32 	%r44, [_Z7parMultPPiS0_S0_iii_param_5];
	cvta.to.global.u64 	%rd1, %rd21;
	mul.wide.s32 	%rd22, %r42, 8;
	{ // callseq 3, 0
	.param .b64 param0;
	st.param.b64 	[param0], %rd22;
	.param .b64 retval0;
	call.uni (retval0), 
	malloc, 
	(
	param0
	);
	ld.param.b64 	%rd23, [retval0];
	} // callseq 3
	setp.lt.s32 	%p1, %r42, 1;
	@%p1 bra 	$L__BB2_12;
	mul.wide.s32 	%rd3, %r44, 4;
	and.b32  	%r1, %r42, 7;
	setp.lt.u32 	%p2, %r42, 8;
	mov.b32 	%r143, 0;
	@%p2 bra 	$L__BB2_4;
	and.b32  	%r143, %r42, 2147483640;
	neg.s32 	%r141, %r143;
	add.s64 	%rd140, %rd23, 32;
$L__BB2_3:
	.pragma "nounroll";
	{ // callseq 4, 0
	.param .b64 param0;
	st.param.b64 	[param0], %rd3;
	.param .b64 retval0;
	call.uni (retval0), 
	malloc, 
	(
	param0
	);
	ld.param.b64 	%rd24, [retval0];
	} // callseq 4
	st.u64 	[%rd140+-32], %rd24;
	{ // callseq 5, 0
	.param .b64 param0;
	st.param.b64 	[param0], %rd3;
	.param .b64 retval0;
	call.uni (retval0), 
	malloc, 
	(
	param0
	);
	ld.param.b64 	%rd26, [retval0];
	} // callseq 5
	st.u64 	[%rd140+-24], %rd26;
	{ // callseq 6, 0
	.param .b64 param0;
	st.param.b64 	[param0], %rd3;
	.param .b64 retval0;
	call.uni (retval0), 
	malloc, 
	(
	param0
	);
	ld.param.b64 	%rd28, [retval0];
	} // callseq 6
	st.u64 	[%rd140+-16], %rd28;
	{ // callseq 7, 0
	.param .b64 param0;
	st.param.b64 	[param0], %rd3;
	.param .b64 retval0;
	call.uni (retval0), 
	malloc, 
	(
	param0
	);
	ld.param.b64 	%rd30, [retval0];
	} // callseq 7
	st.u64 	[%rd140+-8], %rd30;
	{ // callseq 8, 0
	.param .b64 param0;
	st.param.b64 	[param0], %rd3;
	.param .b64 retval0;
	call.uni (retval0), 
	malloc, 
	(
	param0
	);
	ld.param.b64 	%rd32, [retval0];
	} // callseq 8
	st.u64 	[%rd140], %rd32;
	{ // callseq 9, 0
	.param .b64 param0;
	st.param.b64 	[param0], %rd3;
	.param .b64 retval0;
	call.uni (retval0), 
	malloc, 
	(
	param0
	);
	ld.param.b64 	%rd34, [retval0];
	} // callseq 9
	st.u64 	[%rd140+8], %rd34;
	{ // callseq 10, 0
	.param .b64 param0;
	st.param.b64 	[param0], %rd3;
	.param .b64 retval0;
	call.uni (retval0), 
	malloc, 
	(
	param0
	);
	ld.param.b64 	%rd36, [retval0];
	} // callseq 10
	st.u64 	[%rd140+16], %rd36;
	{ // callseq 11, 0
	.param .b64 param0;
	st.param.b64 	[param0], %rd3;
	.param .b64 retval0;
	call.uni (retval0), 
	malloc, 
	(
	param0
	);
	ld.param.b64 	%rd38, [retval0];
	} // callseq 11
	st.u64 	[%rd140+24], %rd38;
	add.s32 	%r141, %r141, 8;
	add.s64 	%rd140, %rd140, 64;
	setp.ne.s32 	%p3, %r141, 0;
	@%p3 bra 	$L__BB2_3;
$L__BB2_4:
	setp.eq.s32 	%p4, %r1, 0;
	@%p4 bra 	$L__BB2_12;
	and.b32  	%r7, %r42, 3;
	setp.lt.u32 	%p5, %r1, 4;
	@%p5 bra 	$L__BB2_7;
	{ // callseq 12, 0
	.param .b64 param0;
	st.param.b64 	[param0], %rd3;
	.param .b64 retval0;
	call.uni (retval0), 
	malloc, 
	(
	param0
	);
	ld.param.b64 	%rd40, [retval0];
	} // callseq 12
	mul.wide.u32 	%rd42, %r143, 8;
	add.s64 	%rd43, %rd23, %rd42;
	st.u64 	[%rd43], %rd40;
	{ // callseq 13, 0
	.param .b64 param0;
	st.param.b64 	[param0], %rd3;
	.param .b64 retval0;
	call.uni (retval0), 
	malloc, 
	(
	param0
	);
	ld.param.b64 	%rd44, [retval0];
	} // callseq 13
	st.u64 	[%rd43+8], %rd44;
	{ // callseq 14, 0
	.param .b64 param0;
	st.param.b64 	[param0], %rd3;
	.param .b64 retval0;
	call.uni (retval0), 
	malloc, 
	(
	param0
	);
	ld.param.b64 	%rd46, [retval0];
	} // callseq 14
	st.u64 	[%rd43+16], %rd46;
	{ // callseq 15, 0
	.param .b64 param0;
	st.param.b64 	[param0], %rd3;
	.param .b64 retval0;
	call.uni (retval0), 
	malloc, 
	(
	param0
	);
	ld.param.b64 	%rd48, [retval0];
	} // callseq 15
	st.u64 	[%rd43+24], %rd48;
	add.s32 	%r143, %r143, 4;
$L__BB2_7:
	setp.eq.s32 	%p6, %r7, 0;
	@%p6 bra 	$L__BB2_12;
	setp.eq.s32 	%p7, %r7, 1;
	@%p7 bra 	$L__BB2_10;
	{ // callseq 16, 0
	.param .b64 param0;
	st.param.b64 	[param0], %rd3;
	.param .b64 retval0;
	call.uni (retval0), 
	malloc, 
	(
	param0
	);
	ld.param.b64 	%rd50, [retval0];
	} // callseq 16
	mul.wide.u32 	%rd52, %r143, 8;
	add.s64 	%rd53, %rd23, %rd52;
	st.u64 	[%rd53], %rd50;
	{ // callseq 17, 0
	.param .b64 param0;
	st.param.b64 	[param0], %rd3;
	.param .b64 retval0;
	call.uni (retval0), 
	malloc, 
	(
	param0
	);
	ld.param.b64 	%rd54, [retval0];
	} // callseq 17
	st.u64 	[%rd53+8], %rd54;
	add.s32 	%r143, %r143, 2;
$L__BB2_10:
	and.b32  	%r46, %r42, 1;
	setp.eq.b32 	%p8, %r46, 1;
	not.pred 	%p9, %p8;
	@%p9 bra 	$L__BB2_12;
	{ // callseq 18, 0
	.param .b64 param0;
	st.param.b64 	[param0], %rd3;
	.param .b64 retval0;
	call.uni (retval0), 
	malloc, 
	(
	param0
	);
	ld.param.b64 	%rd56, [retval0];
	} // callseq 18
	mul.wide.u32 	%rd58, %r143, 8;
	add.s64 	%rd59, %rd23, %rd58;
	st.u64 	[%rd59], %rd56;
$L__BB2_12:
	mov.u32 	%r48, %tid.x;
	mov.u32 	%r49, %ntid.x;
	mov.u32 	%r50, %ctaid.x;
	mad.lo.s32 	%r51, %r50, %r49, %r48;
	div.s32 	%r12, %r51, %r44;
	mul.lo.s32 	%r52, %r12, %r44;
	sub.s32 	%r13, %r51, %r52;
	setp.lt.s32 	%p10, %r43, 1;
	mov.b32 	%r158, 0;
	@%p10 bra 	$L__BB2_25;
	cvta.to.global.u64 	%rd60, %rd20;
	mul.wide.s32 	%rd61, %r12, 8;
	add.s64 	%rd62, %rd60, %rd61;
	ld.global.u64 	%rd7, [%rd62];
	and.b32  	%r14, %r43, 15;
	setp.lt.u32 	%p11, %r43, 16;
	mov.b32 	%r151, 0;
	mov.u32 	%r158, %r151;
	@%p11 bra 	$L__BB2_16;
	and.b32  	%r151, %r43, 2147483632;
	neg.s32 	%r145, %r151;
	add.s64 	%rd142, %rd7, 32;
	add.s64 	%rd141, %rd1, 64;
	mov.b32 	%r158, 0;
	mul.wide.s32 	%rd64, %r13, 4;
$L__BB2_15:
	.pragma "nounroll";
	ld.u32 	%r56, [%rd142+-32];
	ld.global.u64 	%rd63, [%rd141+-64];
	add.s64 	%rd65, %rd63, %rd64;
	ld.u32 	%r57, [%rd65+-4];
	mad.lo.s32 	%r58, %r57, %r56, %r158;
	ld.u32 	%r59, [%rd142+-28];
	ld.global.u64 	%rd66, [%rd141+-56];
	add.s64 	%rd67, %rd66, %rd64;
	ld.u32 	%r60, [%rd67+-4];
	mad.lo.s32 	%r61, %r60, %r59, %r58;
	ld.u32 	%r62, [%rd142+-24];
	ld.global.u64 	%rd68, [%rd141+-48];
	add.s64 	%rd69, %rd68, %rd64;
	ld.u32 	%r63, [%rd69+-4];
	mad.lo.s32 	%r64, %r63, %r62, %r61;
	ld.u32 	%r65, [%rd142+-20];
	ld.global.u64 	%rd70, [%rd141+-40];
	add.s64 	%rd71, %rd70, %rd64;
	ld.u32 	%r66, [%rd71+-4];
	mad.lo.s32 	%r67, %r66, %r65, %r64;
	ld.u32 	%r68, [%rd142+-16];
	ld.global.u64 	%rd72, [%rd141+-32];
	add.s64 	%rd73, %rd72, %rd64;
	ld.u32 	%r69, [%rd73+-4];
	mad.lo.s32 	%r70, %r69, %r68, %r67;
	ld.u32 	%r71, [%rd142+-12];
	ld.global.u64 	%rd74, [%rd141+-24];
	add.s64 	%rd75, %rd74, %rd64;
	ld.u32 	%r72, [%rd75+-4];
	mad.lo.s32 	%r73, %r72, %r71, %r70;
	ld.u32 	%r74, [%rd142+-8];
	ld.global.u64 	%rd76, [%rd141+-16];
	add.s64 	%rd77, %rd76, %rd64;
	ld.u32 	%r75, [%rd77+-4];
	mad.lo.s32 	%r76, %r75, %r74, %r73;
	ld.u32 	%r77, [%rd142+-4];
	ld.global.u64 	%rd78, [%rd141+-8];
	add.s64 	%rd79, %rd78, %rd64;
	ld.u32 	%r78, [%rd79+-4];
	mad.lo.s32 	%r79, %r78, %r77, %r76;
	ld.u32 	%r80, [%rd142];
	ld.global.u64 	%rd80, [%rd141];
	add.s64 	%rd81, %rd80, %rd64;
	ld.u32 	%r81, [%rd81+-4];
	mad.lo.s32 	%r82, %r81, %r80, %r79;
	ld.u32 	%r83, [%rd142+4];
	ld.global.u64 	%rd82, [%rd141+8];
	add.s64 	%rd83, %rd82, %rd64;
	ld.u32 	%r84, [%rd83+-4];
	mad.lo.s32 	%r85, %r84, %r83, %r82;
	ld.u32 	%r86, [%rd142+8];
	ld.global.u64 	%rd84, [%rd141+16];
	add.s64 	%rd85, %rd84, %rd64;
	ld.u32 	%r87, [%rd85+-4];
	mad.lo.s32 	%r88, %r87, %r86, %r85;
	ld.u32 	%r89, [%rd142+12];
	ld.global.u64 	%rd86, [%rd141+24];
	add.s64 	%rd87, %rd86, %rd64;
	ld.u32 	%r90, [%rd87+-4];
	mad.lo.s32 	%r91, %r90, %r89, %r88;
	ld.u32 	%r92, [%rd142+16];
	ld.global.u64 	%rd88, [%rd141+32];
	add.s64 	%rd89, %rd88, %rd64;
	ld.u32 	%r93, [%rd89+-4];
	mad.lo.s32 	%r94, %r93, %r92, %r91;
	ld.u32 	%r95, [%rd142+20];
	ld.global.u64 	%rd90, [%rd141+40];
	add.s64 	%rd91, %rd90, %rd64;
	ld.u32 	%r96, [%rd91+-4];
	mad.lo.s32 	%r97, %r96, %r95, %r94;
	ld.u32 	%r98, [%rd142+24];
	ld.global.u64 	%rd92, [%rd141+48];
	add.s64 	%rd93, %rd92, %rd64;
	ld.u32 	%r99, [%rd93+-4];
	mad.lo.s32 	%r100, %r99, %r98, %r97;
	ld.u32 	%r101, [%rd142+28];
	ld.global.u64 	%rd94, [%rd141+56];
	add.s64 	%rd95, %rd94, %rd64;
	ld.u32 	%r102, [%rd95+-4];
	mad.lo.s32 	%r158, %r102, %r101, %r100;
	add.s32 	%r145, %r145, 16;
	add.s64 	%rd142, %rd142, 64;
	add.s64 	%rd141, %rd141, 128;
	setp.ne.s32 	%p12, %r145, 0;
	@%p12 bra 	$L__BB2_15;
$L__BB2_16:
	setp.eq.s32 	%p13, %r14, 0;
	@%p13 bra 	$L__BB2_25;
	and.b32  	%r24, %r43, 7;
	setp.lt.u32 	%p14, %r14, 8;
	@%p14 bra 	$L__BB2_19;
	mul.wide.u32 	%rd96, %r151, 4;
	add.s64 	%rd97, %rd7, %rd96;
	ld.u32 	%r104, [%rd97];
	mul.wide.u32 	%rd98, %r151, 8;
	add.s64 	%rd99, %rd1, %rd98;
	ld.global.u64 	%rd100, [%rd99];
	mul.wide.s32 	%rd101, %r13, 4;
	add.s64 	%rd102, %rd100, %rd101;
	ld.u32 	%r105, [%rd102+-4];
	mad.lo.s32 	%r106, %r105, %r104, %r158;
	ld.u32 	%r107, [%rd97+4];
	ld.global.u64 	%rd103, [%rd99+8];
	add.s64 	%rd104, %rd103, %rd101;
	ld.u32 	%r108, [%rd104+-4];
	mad.lo.s32 	%r109, %r108, %r107, %r106;
	ld.u32 	%r110, [%rd97+8];
	ld.global.u64 	%rd105, [%rd99+16];
	add.s64 	%rd106, %rd105, %rd101;
	ld.u32 	%r111, [%rd106+-4];
	mad.lo.s32 	%r112, %r111, %r110, %r109;
	ld.u32 	%r113, [%rd97+12];
	ld.global.u64 	%rd107, [%rd99+24];
	add.s64 	%rd108, %rd107, %rd101;
	ld.u32 	%r114, [%rd108+-4];
	mad.lo.s32 	%r115, %r114, %r113, %r112;
	ld.u32 	%r116, [%rd97+16];
	ld.global.u64 	%rd109, [%rd99+32];
	add.s64 	%rd110, %rd109, %rd101;
	ld.u32 	%r117, [%rd110+-4];
	mad.lo.s32 	%r118, %r117, %r116, %r115;
	ld.u32 	%r119, [%rd97+20];
	ld.global.u64 	%rd111, [%rd99+40];
	add.s64 	%rd112, %rd111, %rd101;
	ld.u32 	%r120, [%rd112+-4];
	mad.lo.s32 	%r121, %r120, %r119, %r118;
	ld.u32 	%r122, [%rd97+24];
	ld.global.u64 	%rd113, [%rd99+48];
	add.s64 	%rd114, %rd113, %rd101;
	ld.u32 	%r123, [%rd114+-4];
	mad.lo.s32 	%r124, %r123, %r122, %r121;
	ld.u32 	%r125, [%rd97+28];
	ld.global.u64 	%rd115, [%rd99+56];
	add.s64 	%rd116, %rd115, %rd101;
	ld.u32 	%r126, [%rd116+-4];
	mad.lo.s32 	%r158, %r126, %r125, %r124;
	add.s32 	%r151, %r151, 8;
$L__BB2_19:
	setp.eq.s32 	%p15, %r24, 0;
	@%p15 bra 	$L__BB2_25;
	and.b32  	%r30, %r43, 3;
	setp.lt.u32 	%p16, %r24, 4;
	@%p16 bra 	$L__BB2_22;
	mul.wide.u32 	%rd117, %r151, 4;
	add.s64 	%rd118, %rd7, %rd117;
	ld.u32 	%r128, [%rd118];
	mul.wide.u32 	%rd119, %r151, 8;
	add.s64 	%rd120, %rd1, %rd119;
	ld.global.u64 	%rd121, [%rd120];
	mul.wide.s32 	%rd122, %r13, 4;
	add.s64 	%rd123, %rd121, %rd122;
	ld.u32 	%r129, [%rd123+-4];
	mad.lo.s32 	%r130, %r129, %r128, %r158;
	ld.u32 	%r131, [%rd118+4];
	ld.global.u64 	%rd124, [%rd120+8];
	add.s64 	%rd125, %rd124, %rd122;
	ld.u32 	%r132, [%rd125+-4];
	mad.lo.s32 	%r133, %r132, %r131, %r130;
	ld.u32 	%r134, [%rd118+8];
	ld.global.u64 	%rd126, [%rd120+16];
	add.s64 	%rd127, %rd126, %rd122;
	ld.u32 	%r135, [%rd127+-4];
	mad.lo.s32 	%r136, %r135, %r134, %r133;
	ld.u32 	%r137, [%rd118+12];
	ld.global.u64 	%rd128, [%rd120+24];
	add.s64 	%rd129, %rd128, %rd122;
	ld.u32 	%r138, [%rd129+-4];
	mad.lo.s32 	%r158, %r138, %r137, %r136;
	add.s32 	%r151, %r151, 4;
$L__BB2_22:
	setp.eq.s32 	%p17, %r30, 0;
	@%p17 bra 	$L__BB2_25;
	mul.wide.u32 	%rd130, %r151, 8;
	add.s64 	%rd144, %rd1, %rd130;
	mul.wide.u32 	%rd131, %r151, 4;
	add.s64 	%rd143, %rd7, %rd131;
	neg.s32 	%r156, %r30;
	mul.wide.s32 	%rd133, %r13, 4;
$L__BB2_24:
	.pragma "nounroll";
	ld.u32 	%r139, [%rd143];
	ld.global.u64 	%rd132, [%rd144];
	add.s64 	%rd134, %rd132, %rd133;
	ld.u32 	%r140, [%rd134+-4];
	mad.lo.s32 	%r158, %r140, %r139, %r158;
	add.s64 	%rd144, %rd144, 8;
	add.s64 	%rd143, %rd143, 4;
	add.s32 	%r156, %r156, 1;
	setp.ne.s32 	%p18, %r156, 0;
	@%p18 bra 	$L__BB2_24;
$L__BB2_25:
	mul.wide.s32 	%rd135, %r12, 8;
	add.s64 	%rd136, %rd23, %rd135;
	ld.u64 	%rd137, [%rd136];
	mul.wide.s32 	%rd138, %r13, 4;
	add.s64 	%rd139, %rd137, %rd138;
	st.u32 	[%rd139+-4], %r158;
	ret;

}
	// .globl	_Z6doSmthPPPi
.visible .entry _Z6doSmthPPPi(
	.param .u64 .ptr .align 1 _Z6doSmthPPPi_param_0
)
{
	.reg .b32 	%r<5>;
	.reg .b64 	%rd<35>;

	ld.param.u64 	%rd1, [_Z6doSmthPPPi_param_0];
	cvta.to.global.u64 	%rd2, %rd1;
	ld.global.u64 	%rd3, [%rd2];
	cvta.to.global.u64 	%rd4, %rd3;
	ld.global.u64 	%rd5, [%rd4];
	cvta.to.global.u64 	%rd6, %rd5;
	mov.b32 	%r1, 0;
	st.global.u32 	[%rd6], %r1;
	ld.global.u64 	%rd7, [%rd2];
	cvta.to.global.u64 	%rd8, %rd7;
	ld.global.u64 	%rd9, [%rd8];
	cvta.to.global.u64 	%rd10, %rd9;
	mov.b32 	%r2, 1;
	st.global.u32 	[%rd10+4], %r2;
	ld.global.u64 	%rd11, [%rd2];
	cvta.to.global.u64 	%rd12, %rd11;
	ld.global.u64 	%rd13, [%rd12+8];
	cvta.to.global.u64 	%rd14, %rd13;
	st.global.u32 	[%rd14], %r2;
	ld.global.u64 	%rd15, [%rd2];
	cvta.to.global.u64 	%rd16, %rd15;
	ld.global.u64 	%rd17, [%rd16+8];
	cvta.to.global.u64 	%rd18, %rd17;
	mov.b32 	%r3, 2;
	st.global.u32 	[%rd18+4], %r3;
	ld.global.u64 	%rd19, [%rd2+8];
	cvta.to.global.u64 	%rd20, %rd19;
	ld.global.u64 	%rd21, [%rd20];
	cvta.to.global.u64 	%rd22, %rd21;
	st.global.u32 	[%rd22], %r2;
	ld.global.u64 	%rd23, [%rd2+8];
	cvta.to.global.u64 	%rd24, %rd23;
	ld.global.u64 	%rd25, [%rd24];
	cvta.to.global.u64 	%rd26, %rd25;
	st.global.u32 	[%rd26+4], %r3;
	ld.global.u64 	%rd27, [%rd2+8];
	cvta.to.global.u64 	%rd28, %rd27;
	ld.global.u64 	%rd29, [%rd28+8];
	cvta.to.global.u64 	%rd30, %rd29;
	st.global.u32 	[%rd30], %r3;
	ld.global.u64 	%rd31, [%rd2+8];
	cvta.to.global.u64 	%rd32, %rd31;
	ld.global.u64 	%rd33, [%rd32+8];
	cvta.to.global.u64 	%rd34, %rd33;
	mov.b32 	%r4, 3;
	st.global.u32 	[%rd34+4], %r4;
	ret;

}


// ===== COMPILED SASS (sm_100) =====

	.target	sm_100

	.elftype	@"ET_EXEC"


//--------------------- .note.nv.tkinfo           --------------------------
	.section	.note.nv.tkinfo,"",@"SHT_NOTE"
	.sectionflags	@"SHF_NOTE_NV_TKINFO"
	.tkinfo
        /*0018*/ 	.word	0x00000002
        /*0030*/ 	.string	""
        /*0030*/ 	.string	"ptxas"
        /*0030*/ 	.string	"Cuda compilation tools, release 13.0, V13.0.88"
        /*0030*/ 	.string	"Build cuda_13.0.r13.0/compiler.36424714_0"
        /*0030*/ 	.string	"-arch sm_100 -m 64 "



//--------------------- .note.nv.cuinfo           --------------------------
	.section	.note.nv.cuinfo,"",@"SHT_NOTE"
	.sectionflags	@"SHF_NOTE_NV_CUINFO"
        /*0018*/ 	.short	0x0002
        /*001a*/ 	.short	0x0064
        /*001c*/ 	.short	0x0082
	.zero		2


//--------------------- .nv.info                  --------------------------
	.section	.nv.info,"",@"SHT_CUDA_INFO"
	.align	4


	//----- nvinfo : EIATTR_REGCOUNT
	.align		4
        /*0000*/ 	.byte	0x04, 0x2f
        /*0002*/ 	.short	(.L_1 - .L_0)
	.align		4
.L_0:
        /*0004*/ 	.word	index@(_Z7parMat2PiiPS_S0_i)
        /*0008*/ 	.word	0x00000020


	//----- nvinfo : EIATTR_FRAME_SIZE
	.align		4
.L_1:
        /*000c*/ 	.byte	0x04, 0x11
        /*000e*/ 	.short	(.L_3 - .L_2)
	.align		4
.L_2:
        /*0010*/ 	.word	index@(_Z7parMat2PiiPS_S0_i)
        /*0014*/ 	.word	0x00000000


	//----- nvinfo : EIATTR_REGCOUNT
	.align		4
.L_3:
        /*0018*/ 	.byte	0x04, 0x2f
        /*001a*/ 	.short	(.L_5 - .L_4)
	.align		4
.L_4:
        /*001c*/ 	.word	index@(_Z6parMatPiiPS_S0_i)
        /*0020*/ 	.word	0x00000020


	//----- nvinfo : EIATTR_FRAME_SIZE
	.align		4
.L_5:
        /*0024*/ 	.byte	0x04, 0x11
        /*0026*/ 	.short	(.L_7 - .L_6)
	.align		4
.L_6:
        /*0028*/ 	.word	index@(_Z6parMatPiiPS_S0_i)
        /*002c*/ 	.word	0x00000000


	//----- nvinfo : EIATTR_REGCOUNT
	.align		4
.L_7:
        /*0030*/ 	.byte	0x04, 0x2f
        /*0032*/ 	.short	(.L_9 - .L_8)
	.align		4
.L_8:
        /*0034*/ 	.word	index@(_Z7parMultPPiS0_S0_iii)
        /*0038*/ 	.word	0x00000020


	//----- nvinfo : EIATTR_FRAME_SIZE
	.align		4
.L_9:
        /*003c*/ 	.byte	0x04, 0x11
        /*003e*/ 	.short	(.L_11 - .L_10)
	.align		4
.L_10:
        /*0040*/ 	.word	index@(_Z7parMultPPiS0_S0_iii)
        /*0044*/ 	.word	0x00000000


	//----- nvinfo : EIATTR_REGCOUNT
	.align		4
.L_11:
        /*0048*/ 	.byte	0x04, 0x2f
        /*004a*/ 	.short	(.L_13 - .L_12)
	.align		4
.L_12:
        /*004c*/ 	.word	index@(_Z6doSmthPPPi)
        /*0050*/ 	.word	0x00000014


	//----- nvinfo : EIATTR_FRAME_SIZE
	.align		4
.L_13:
        /*0054*/ 	.byte	0x04, 0x11
        /*0056*/ 	.short	(.L_15 - .L_14)
	.align		4
.L_14:
        /*0058*/ 	.word	index@(_Z6doSmthPPPi)
        /*005c*/ 	.word	0x00000000


	//----- nvinfo : EIATTR_MIN_STACK_SIZE
	.align		4
.L_15:
        /*0060*/ 	.byte	0x04, 0x12
        /*0062*/ 	.short	(.L_17 - .L_16)
	.align		4
.L_16:
        /*0064*/ 	.word	index@(_Z6doSmthPPPi)
        /*0068*/ 	.word	0x00000000


	//----- nvinfo : EIATTR_MIN_STACK_SIZE
	.align		4
.L_17:
        /*006c*/ 	.byte	0x04, 0x12
        /*006e*/ 	.short	(.L_19 - .L_18)
	.align		4
.L_18:
        /*0070*/ 	.word	index@(_Z7parMultPPiS0_S0_iii)
        /*0074*/ 	.word	0x00000000


	//----- nvinfo : EIATTR_MIN_STACK_SIZE
	.align		4
.L_19:
        /*0078*/ 	.byte	0x04, 0x12
        /*007a*/ 	.short	(.L_21 - .L_20)
	.align		4
.L_20:
        /*007c*/ 	.word	index@(_Z6parMatPiiPS_S0_i)
        /*0080*/ 	.word	0x00000000


	//----- nvinfo : EIATTR_MIN_STACK_SIZE
	.align		4
.L_21:
        /*0084*/ 	.byte	0x04, 0x12
        /*0086*/ 	.short	(.L_23 - .L_22)
	.align		4
.L_22:
        /*0088*/ 	.word	index@(_Z7parMat2PiiPS_S0_i)
        /*008c*/ 	.word	0x00000000
.L_23:


//--------------------- .nv.compat                --------------------------
	.section	.nv.compat,"",@"SHT_CUDA_COMPAT_INFO"
	.align	4
        /*0000*/ 	.byte	0x02, 0x09, 0x00, 0x00, 0x02, 0x02, 0x01, 0x00, 0x02, 0x05, 0x05, 0x00, 0x03, 0x07, 0x01, 0x01
        /*0010*/ 	.byte	0x02, 0x03, 0x00, 0x00, 0x02, 0x06, 0x01, 0x00, 0x04, 0x0b, 0x08, 0x00, 0x09, 0x00, 0x00, 0x00
        /*0020*/ 	.byte	0x00, 0x00, 0x00, 0x00


//--------------------- .nv.info._Z6doSmthPPPi    --------------------------
	.section	.nv.info._Z6doSmthPPPi,"",@"SHT_CUDA_INFO"
	.sectionflags	@""
	.align	4


	//----- nvinfo : EIATTR_CUDA_API_VERSION
	.align		4
        /*0000*/ 	.byte	0x04, 0x37
        /*0002*/ 	.short	(.L_25 - .L_24)
.L_24:
        /*0004*/ 	.word	0x00000082


	//----- nvinfo : EIATTR_KPARAM_INFO
	.align		4
.L_25:
        /*0008*/ 	.byte	0x04, 0x17
        /*000a*/ 	.short	(.L_27 - .L_26)
.L_26:
        /*000c*/ 	.word	0x00000000
        /*0010*/ 	.short	0x0000
        /*0012*/ 	.short	0x0000
        /*0014*/ 	.byte	0x00, 0xf5, 0x21, 0x00


	//----- nvinfo : EIATTR_SPARSE_MMA_MASK
	.align		4
.L_27:
        /*0018*/ 	.byte	0x03, 0x50
        /*001a*/ 	.short	0x0000


	//----- nvinfo : EIATTR_MAXREG_COUNT
	.align		4
        /*001c*/ 	.byte	0x03, 0x1b
        /*001e*/ 	.short	0x00ff


	//----- nvinfo : EIATTR_MERCURY_ISA_VERSION
	.align		4
        /*0020*/ 	.byte	0x03, 0x5f
        /*0022*/ 	.short	0x0101


	//----- nvinfo : EIATTR_VRC_CTA_INIT_COUNT
	.align		4
        /*0024*/ 	.byte	0x02, 0x4a
	.zero		1
	.zero		1


	//----- nvinfo : EIATTR_EXIT_INSTR_OFFSETS
	.align		4
        /*0028*/ 	.byte	0x04, 0x1c
        /*002a*/ 	.short	(.L_29 - .L_28)


	//   ....[0]....
.L_28:
        /*002c*/ 	.word	0x000001e0


	//----- nvinfo : EIATTR_CBANK_PARAM_SIZE
	.align		4
.L_29:
        /*0030*/ 	.byte	0x03, 0x19
        /*0032*/ 	.short	0x0008


	//----- nvinfo : EIATTR_PARAM_CBANK
	.align		4
        /*0034*/ 	.byte	0x04, 0x0a
        /*0036*/ 	.short	(.L_31 - .L_30)
	.align		4
.L_30:
        /*0038*/ 	.word	index@(.nv.constant0._Z6doSmthPPPi)
        /*003c*/ 	.short	0x0380
        /*003e*/ 	.short	0x0008


	//----- nvinfo : EIATTR_SW_WAR
	.align		4
.L_31:
        /*0040*/ 	.byte	0x04, 0x36
        /*0042*/ 	.short	(.L_33 - .L_32)
.L_32:
        /*0044*/ 	.word	0x00000008
.L_33:


//--------------------- .nv.info._Z7parMultPPiS0_S0_iii --------------------------
	.section	.nv.info._Z7parMultPPiS0_S0_iii,"",@"SHT_CUDA_INFO"
	.sectionflags	@""
	.align	4


	//----- nvinfo : EIATTR_CUDA_API_VERSION
	.align		4
        /*0000*/ 	.byte	0x04, 0x37
        /*0002*/ 	.short	(.L_35 - .L_34)
.L_34:
        /*0004*/ 	.word	0x00000082


	//----- nvinfo : EIATTR_KPARAM_INFO
	.align		4
.L_35:
        /*0008*/ 	.byte	0x04, 0x17
        /*000a*/ 	.short	(.L_37 - .L_36)
.L_36:
        /*000c*/ 	.word	0x00000000
        /*0010*/ 	.short	0x0005
        /*0012*/ 	.short	0x0020
        /*0014*/ 	.byte	0x00, 0xf0, 0x11, 0x00


	//----- nvinfo : EIATTR_KPARAM_INFO
	.align		4
.L_37:
        /*0018*/ 	.byte	0x04, 0x17
        /*001a*/ 	.short	(.L_39 - .L_38)
.L_38:
        /*001c*/ 	.word	0x00000000
        /*0020*/ 	.short	0x0004
        /*0022*/ 	.short	0x001c
        /*0024*/ 	.byte	0x00, 0xf0, 0x11, 0x00


	//----- nvinfo : EIATTR_KPARAM_INFO
	.align		4
.L_39:
        /*0028*/ 	.byte	0x04, 0x17
        /*002a*/ 	.short	(.L_41 - .L_40)
.L_40:
        /*002c*/ 	.word	0x00000000
        /*0030*/ 	.short	0x0003
        /*0032*/ 	.short	0x0018
        /*0034*/ 	.byte	0x00, 0xf0, 0x11, 0x00


	//----- nvinfo : EIATTR_KPARAM_INFO
	.align		4
.L_41:
        /*0038*/ 	.byte	0x04, 0x17
        /*003a*/ 	.short	(.L_43 - .L_42)
.L_42:
        /*003c*/ 	.word	0x00000000
        /*0040*/ 	.short	0x0002
        /*0042*/ 	.short	0x0010
        /*0044*/ 	.byte	0x00, 0xf5, 0x21, 0x00


	//----- nvinfo : EIATTR_KPARAM_INFO
	.align		4
.L_43:
        /*0048*/ 	.byte	0x04, 0x17
        /*004a*/ 	.short	(.L_45 - .L_44)
.L_44:
        /*004c*/ 	.word	0x00000000
        /*0050*/ 	.short	0x0001
        /*0052*/ 	.short	0x0008
        /*0054*/ 	.byte	0x00, 0xf5, 0x21, 0x00


	//----- nvinfo : EIATTR_KPARAM_INFO
	.align		4
.L_45:
        /*0058*/ 	.byte	0x04, 0x17
        /*005a*/ 	.short	(.L_47 - .L_46)
.L_46:
        /*005c*/ 	.word	0x00000000
        /*0060*/ 	.short	0x0000
        /*0062*/ 	.short	0x0000
        /*0064*/ 	.byte	0x00, 0xf5, 0x21, 0x00


	//----- nvinfo : EIATTR_SPARSE_MMA_MASK
	.align		4
.L_47:
        /*0068*/ 	.byte	0x03, 0x50
        /*006a*/ 	.short	0x0000


	//----- nvinfo : EIATTR_MAXREG_COUNT
	.align		4
        /*006c*/ 	.byte	0x03, 0x1b
        /*006e*/ 	.short	0x00ff


	//----- nvinfo : EIATTR_EXTERNS
	.align		4
        /*0070*/ 	.byte	0x04, 0x0f
        /*0072*/ 	.short	(.L_49 - .L_48)


	//   ....[0]....
	.align		4
.L_48:
        /*0074*/ 	.word	index@(malloc)


	//----- nvinfo : EIATTR_MERCURY_ISA_VERSION
	.align		4
.L_49:
        /*0078*/ 	.byte	0x03, 0x5f
        /*007a*/ 	.short	0x0101


	//----- nvinfo : EIATTR_VRC_CTA_INIT_COUNT
	.align		4
        /*007c*/ 	.byte	0x02, 0x4a
	.zero		1
	.zero		1


	//----- nvinfo : EIATTR_SYSCALL_OFFSETS
	.align		4
        /*0080*/ 	.byte	0x04, 0x46
        /*0082*/ 	.short	(.L_51 - .L_50)


	//   ....[0]....
.L_50:
        /*0084*/ 	.word	0x000000b0


	//   ....[1]....
        /*0088*/ 	.word	0x00000270


	//   ....[2]....
        /*008c*/ 	.word	0x00000310


	//   ....[3]....
        /*0090*/ 	.word	0x000003b0


	//   ....[4]....
        /*0094*/ 	.word	0x00000450


	//   ....[5]....
        /*0098*/ 	.word	0x000004f0


	//   ....[6]....
        /*009c*/ 	.word	0x00000590


	//   ....[7]....
        /*00a0*/ 	.word	0x00000630


	//   ....[8]....
        /*00a4*/ 	.word	0x000006d0


	//   ....[9]....
        /*00a8*/ 	.word	0x00000810


	//   ....[10]....
        /*00ac*/ 	.word	0x000008c0


	//   ....[11]....
        /*00b0*/ 	.word	0x00000960


	//   ....[12]....
        /*00b4*/ 	.word	0x00000a00


	//   ....[13]....
        /*00b8*/ 	.word	0x00000ae0


	//   ....[14]....
        /*00bc*/ 	.word	0x00000b90


	//   ....[15]....
        /*00c0*/ 	.word	0x00000c70


	//----- nvinfo : EIATTR_EXIT_INSTR_OFFSETS
	.align		4
.L_51:
        /*00c4*/ 	.byte	0x04, 0x1c
        /*00c6*/ 	.short	(.L_53 - .L_52)


	//   ....[0]....
.L_52:
        /*00c8*/ 	.word	0x00002010


	//----- nvinfo : EIATTR_CRS_STACK_SIZE
	.align		4
.L_53:
        /*00cc*/ 	.byte	0x04, 0x1e
        /*00ce*/ 	.short	(.L_55 - .L_54)
.L_54:
        /*00d0*/ 	.word	0x00000000


	//----- nvinfo : EIATTR_CBANK_PARAM_SIZE
	.align		4
.L_55:
        /*00d4*/ 	.byte	0x03, 0x19
        /*00d6*/ 	.short	0x0024


	//----- nvinfo : EIATTR_PARAM_CBANK
	.align		4
        /*00d8*/ 	.byte	0x04, 0x0a
        /*00da*/ 	.short	(.L_57 - .L_56)
	.align		4
.L_56:
        /*00dc*/ 	.word	index@(.nv.constant0._Z7parMultPPiS0_S0_iii)
        /*00e0*/ 	.short	0x0380
        /*00e2*/ 	.short	0x0024


	//----- nvinfo : EIATTR_SW_WAR
	.align		4
.L_57:
        /*00e4*/ 	.byte	0x04, 0x36
        /*00e6*/ 	.short	(.L_59 - .L_58)
.L_58:
        /*00e8*/ 	.word	0x00000008
.L_59:


//--------------------- .nv.info._Z6parMatPiiPS_S0_i --------------------------
	.section	.nv.info._Z6parMatPiiPS_S0_i,"",@"SHT_CUDA_INFO"
	.sectionflags	@""
	.align	4


	//----- nvinfo : EIATTR_CUDA_API_VERSION
	.align		4
        /*0000*/ 	.byte	0x04, 0x37
        /*0002*/ 	.short	(.L_61 - .L_60)
.L_60:
        /*0004*/ 	.word	0x00000082


	//----- nvinfo : EIATTR_KPARAM_INFO
	.align		4
.L_61:
        /*0008*/ 	.byte	0x04, 0x17
        /*000a*/ 	.short	(.L_63 - .L_62)
.L_62:
        /*000c*/ 	.word	0x00000000
        /*0010*/ 	.short	0x0004
        /*0012*/ 	.short	0x0020
        /*0014*/ 	.byte	0x00, 0xf0, 0x11, 0x00


	//----- nvinfo : EIATTR_KPARAM_INFO
	.align		4
.L_63:
        /*0018*/ 	.byte	0x04, 0x17
        /*001a*/ 	.short	(.L_65 - .L_64)
.L_64:
        /*001c*/ 	.word	0x00000000
        /*0020*/ 	.short	0x0003
        /*0022*/ 	.short	0x0018
        /*0024*/ 	.byte	0x00, 0xf5, 0x21, 0x00


	//----- nvinfo : EIATTR_KPARAM_INFO
	.align		4
.L_65:
        /*0028*/ 	.byte	0x04, 0x17
        /*002a*/ 	.short	(.L_67 - .L_66)
.L_66:
        /*002c*/ 	.word	0x00000000
        /*0030*/ 	.short	0x0002
        /*0032*/ 	.short	0x0010
        /*0034*/ 	.byte	0x00, 0xf5, 0x21, 0x00


	//----- nvinfo : EIATTR_KPARAM_INFO
	.align		4
.L_67:
        /*0038*/ 	.byte	0x04, 0x17
        /*003a*/ 	.short	(.L_69 - .L_68)
.L_68:
        /*003c*/ 	.word	0x00000000
        /*0040*/ 	.short	0x0001
        /*0042*/ 	.short	0x0008
        /*0044*/ 	.byte	0x00, 0xf0, 0x11, 0x00


	//----- nvinfo : EIATTR_KPARAM_INFO
	.align		4
.L_69:
        /*0048*/ 	.byte	0x04, 0x17
        /*004a*/ 	.short	(.L_71 - .L_70)
.L_70:
        /*004c*/ 	.word	0x00000000
        /*0050*/ 	.short	0x0000
        /*0052*/ 	.short	0x0000
        /*0054*/ 	.byte	0x00, 0xf5, 0x21, 0x00


	//----- nvinfo : EIATTR_SPARSE_MMA_MASK
	.align		4
.L_71:
        /*0058*/ 	.byte	0x03, 0x50
        /*005a*/ 	.short	0x0000


	//----- nvinfo : EIATTR_MAXREG_COUNT
	.align		4
        /*005c*/ 	.byte	0x03, 0x1b
        /*005e*/ 	.short	0x00ff


	//----- nvinfo : EIATTR_NUM_BARRIERS
	.align		4
        /*0060*/ 	.byte	0x02, 0x4c
        /*0062*/ 	.byte	0x01
	.zero		1


	//----- nvinfo : EIATTR_EXTERNS
	.align		4
        /*0064*/ 	.byte	0x04, 0x0f
        /*0066*/ 	.short	(.L_73 - .L_72)


	//   ....[0]....
	.align		4
.L_72:
        /*0068*/ 	.word	index@(malloc)


	//----- nvinfo : EIATTR_MERCURY_ISA_VERSION
	.align		4
.L_73:
        /*006c*/ 	.byte	0x03, 0x5f
        /*006e*/ 	.short	0x0101


	//----- nvinfo : EIATTR_VRC_CTA_INIT_COUNT
	.align		4
        /*0070*/ 	.byte	0x02, 0x4a
	.zero		1
	.zero		1


	//----- nvinfo : EIATTR_SYSCALL_OFFSETS
	.align		4
        /*0074*/ 	.byte	0x04, 0x46
        /*0076*/ 	.short	(.L_75 - .L_74)


	//   ....[0]....
.L_74:
        /*0078*/ 	.word	0x00000250


	//   ....[1]....
        /*007c*/ 	.word	0x00000c80


	//----- nvinfo : EIATTR_EXIT_INSTR_OFFSETS
	.align		4
.L_75:
        /*0080*/ 	.byte	0x04, 0x1c
        /*0082*/ 	.short	(.L_77 - .L_76)


	//   ....[0]....
.L_76:
        /*0084*/ 	.word	0x00000060


	//   ....[1]....
        /*0088*/ 	.word	0x00001730


	//   ....[2]....
        /*008c*/ 	.word	0x00001770


	//----- nvinfo : EIATTR_CRS_STACK_SIZE
	.align		4
.L_77:
        /*0090*/ 	.byte	0x04, 0x1e
        /*0092*/ 	.short	(.L_79 - .L_78)
.L_78:
        /*0094*/ 	.word	0x00000000


	//----- nvinfo : EIATTR_CBANK_PARAM_SIZE
	.align		4
.L_79:
        /*0098*/ 	.byte	0x03, 0x19
        /*009a*/ 	.short	0x0024


	//----- nvinfo : EIATTR_PARAM_CBANK
	.align		4
        /*009c*/ 	.byte	0x04, 0x0a
        /*009e*/ 	.short	(.L_81 - .L_80)
	.align		4
.L_80:
        /*00a0*/ 	.word	index@(.nv.constant0._Z6parMatPiiPS_S0_i)
        /*00a4*/ 	.short	0x0380
        /*00a6*/ 	.short	0x0024


	//----- nvinfo : EIATTR_SW_WAR
	.align		4
.L_81:
        /*00a8*/ 	.byte	0x04, 0x36
        /*00aa*/ 	.short	(.L_83 - .L_82)
.L_82:
        /*00ac*/ 	.word	0x00000008
.L_83:


//--------------------- .nv.info._Z7parMat2PiiPS_S0_i --------------------------
	.section	.nv.info._Z7parMat2PiiPS_S0_i,"",@"SHT_CUDA_INFO"
	.sectionflags	@""
	.align	4


	//----- nvinfo : EIATTR_CUDA_API_VERSION
	.align		4
        /*0000*/ 	.byte	0x04, 0x37
        /*0002*/ 	.short	(.L_85 - .L_84)
.L_84:
        /*0004*/ 	.word	0x00000082


	//----- nvinfo : EIATTR_KPARAM_INFO
	.align		4
.L_85:
        /*0008*/ 	.byte	0x04, 0x17
        /*000a*/ 	.short	(.L_87 - .L_86)
.L_86:
        /*000c*/ 	.word	0x00000000
        /*0010*/ 	.short	0x0004
        /*0012*/ 	.short	0x0020
        /*0014*/ 	.byte	0x00, 0xf0, 0x11, 0x00


	//----- nvinfo : EIATTR_KPARAM_INFO
	.align		4
.L_87:
        /*0018*/ 	.byte	0x04, 0x17
        /*001a*/ 	.short	(.L_89 - .L_88)
.L_88:
        /*001c*/ 	.word	0x00000000
        /*0020*/ 	.short	0x0003
        /*0022*/ 	.short	0x0018
        /*0024*/ 	.byte	0x00, 0xf5, 0x21, 0x00


	//----- nvinfo : EIATTR_KPARAM_INFO
	.align		4
.L_89:
        /*0028*/ 	.byte	0x04, 0x17
        /*002a*/ 	.short	(.L_91 - .L_90)
.L_90:
        /*002c*/ 	.word	0x00000000
        /*0030*/ 	.short	0x0002
        /*0032*/ 	.short	0x0010
        /*0034*/ 	.byte	0x00, 0xf5, 0x21, 0x00


	//----- nvinfo : EIATTR_KPARAM_INFO
	.align		4
.L_91:
        /*0038*/ 	.byte	0x04, 0x17
        /*003a*/ 	.short	(.L_93 - .L_92)
.L_92:
        /*003c*/ 	.word	0x00000000
        /*0040*/ 	.short	0x0001
        /*0042*/ 	.short	0x0008
        /*0044*/ 	.byte	0x00, 0xf0, 0x11, 0x00


	//----- nvinfo : EIATTR_KPARAM_INFO
	.align		4
.L_93:
        /*0048*/ 	.byte	0x04, 0x17
        /*004a*/ 	.short	(.L_95 - .L_94)
.L_94:
        /*004c*/ 	.word	0x00000000
        /*0050*/ 	.short	0x0000
        /*0052*/ 	.short	0x0000
        /*0054*/ 	.byte	0x00, 0xf5, 0x21, 0x00


	//----- nvinfo : EIATTR_SPARSE_MMA_MASK
	.align		4
.L_95:
        /*0058*/ 	.byte	0x03, 0x50
        /*005a*/ 	.short	0x0000


	//----- nvinfo : EIATTR_MAXREG_COUNT
	.align		4
        /*005c*/ 	.byte	0x03, 0x1b
        /*005e*/ 	.short	0x00ff


	//----- nvinfo : EIATTR_EXTERNS
	.align		4
        /*0060*/ 	.byte	0x04, 0x0f
        /*0062*/ 	.short	(.L_97 - .L_96)


	//   ....[0]....
	.align		4
.L_96:
        /*0064*/ 	.word	index@(malloc)


	//----- nvinfo : EIATTR_MERCURY_ISA_VERSION
	.align		4
.L_97:
        /*0068*/ 	.byte	0x03, 0x5f
        /*006a*/ 	.short	0x0101


	//----- nvinfo : EIATTR_VRC_CTA_INIT_COUNT
	.align		4
        /*006c*/ 	.byte	0x02, 0x4a
	.zero		1
	.zero		1


	//----- nvinfo : EIATTR_SYSCALL_OFFSETS
	.align		4
        /*0070*/ 	.byte	0x04, 0x46
        /*0072*/ 	.short	(.L_99 - .L_98)


	//   ....[0]....
.L_98:
        /*0074*/ 	.word	0x00000120


	//----- nvinfo : EIATTR_EXIT_INSTR_OFFSETS
	.align		4
.L_99:
        /*0078*/ 	.byte	0x04, 0x1c
        /*007a*/ 	.short	(.L_101 - .L_100)


	//   ....[0]....
.L_100:
        /*007c*/ 	.word	0x00000cb0


	//   ....[1]....
        /*0080*/ 	.word	0x00000e80


	//----- nvinfo : EIATTR_CRS_STACK_SIZE
	.align		4
.L_101:
        /*0084*/ 	.byte	0x04, 0x1e
        /*0086*/ 	.short	(.L_103 - .L_102)
.L_102:
        /*0088*/ 	.word	0x00000000


	//----- nvinfo : EIATTR_CBANK_PARAM_SIZE
	.align		4
.L_103:
        /*008c*/ 	.byte	0x03, 0x19
        /*008e*/ 	.short	0x0024


	//----- nvinfo : EIATTR_PARAM_CBANK
	.align		4
        /*0090*/ 	.byte	0x04, 0x0a
        /*0092*/ 	.short	(.L_105 - .L_104)
	.align		4
.L_104:
        /*0094*/ 	.word	index@(.nv.constant0._Z7parMat2PiiPS_S0_i)
        /*0098*/ 	.short	0x0380
        /*009a*/ 	.short	0x0024


	//----- nvinfo : EIATTR_SW_WAR
	.align		4
.L_105:
        /*009c*/ 	.byte	0x04, 0x36
        /*009e*/ 	.short	(.L_107 - .L_106)
.L_106:
        /*00a0*/ 	.word	0x00000008
.L_107:


//--------------------- .nv.callgraph             --------------------------
	.section	.nv.callgraph,"",@"SHT_CUDA_CALLGRAPH"
	.align	4
	.sectionentsize	8
	.align		4
        /*0000*/ 	.word	0x00000000
	.align		4
        /*0004*/ 	.word	0xffffffff
	.align		4
        /*0008*/ 	.word	index@(_Z7parMultPPiS0_S0_iii)
	.align		4
        /*000c*/ 	.word	index@(malloc)
	.align		4
        /*0010*/ 	.word	index@(_Z6parMatPiiPS_S0_i)
	.align		4
        /*0014*/ 	.word	index@(malloc)
	.align		4
        /*0018*/ 	.word	index@(_Z7parMat2PiiPS_S0_i)
	.align		4
        /*001c*/ 	.word	index@(malloc)
	.align		4
        /*0020*/ 	.word	0x00000000
	.align		4
        /*0024*/ 	.word	0xfffffffe
	.align		4
        /*0028*/ 	.word	0x00000000
	.align		4
        /*002c*/ 	.word	0xfffffffd
	.align		4
        /*0030*/ 	.word	0x00000000
	.align		4
        /*0034*/ 	.word	0xfffffffc


//--------------------- .nv.constant4             --------------------------
	.section	.nv.constant4,"a",@progbits
	.align	8
	.align		8
.nv.constant4:
        /*0000*/ 	.dword	malloc


//--------------------- .text._Z6doSmthPPPi       --------------------------
	.section	.text._Z6doSmthPPPi,"ax",@progbits
	.align	128
        .global         _Z6doSmthPPPi
        .type           _Z6doSmthPPPi,@function
        .size           _Z6doSmthPPPi,(.L_x_70 - _Z6doSmthPPPi)
        .other          _Z6doSmthPPPi,@"STO_CUDA_ENTRY STV_DEFAULT"
_Z6doSmthPPPi:
.text._Z6doSmthPPPi:
[----:B------:R-:W-:Y:S08]  /*0000*/  LDC R1, c[0x0][0x37c] ;  /* 0x0000df00ff017b82 */ /* 0x000ff00000000800 */
[----:B------:R-:W0:Y:S01]  /*0010*/  LDC.64 R2, c[0x0][0x380] ;  /* 0x0000e000ff027b82 */ /* 0x000e220000000a00 */
[----:B------:R-:W0:Y:S02]  /*0020*/  LDCU.64 UR4, c[0x0][0x358] ;  /* 0x00006b00ff0477ac */ /* 0x000e240008000a00 */
[----:B0-----:R-:W2:Y:S04]  /*0030*/  LDG.E.64 R4, desc[UR4][R2.64] ;  /* 0x0000000402047981 */ /* 0x001ea8000c1e1b00 */
[----:B--2---:R-:W2:Y:S04]  /*0040*/  LDG.E.64 R4, desc[UR4][R4.64] ;  /* 0x0000000404047981 */ /* 0x004ea8000c1e1b00 */
[----:B--2---:R0:W-:Y:S04]  /*0050*/  STG.E desc[UR4][R4.64], RZ ;  /* 0x000000ff04007986 */ /* 0x0041e8000c101904 */
[----:B------:R-:W2:Y:S01]  /*0060*/  LDG.E.64 R6, desc[UR4][R2.64] ;  /* 0x0000000402067981 */ /* 0x000ea2000c1e1b00 */
[----:B------:R-:W-:-:S03]  /*0070*/  HFMA2 R15, -RZ, RZ, 0, 5.9604644775390625e-08 ;  /* 0x00000001ff0f7431 */ /* 0x000fc600000001ff */
[----:B--2---:R-:W2:Y:S04]  /*0080*/  LDG.E.64 R6, desc[UR4][R6.64] ;  /* 0x0000000406067981 */ /* 0x004ea8000c1e1b00 */
[----:B--2---:R1:W-:Y:S04]  /*0090*/  STG.E desc[UR4][R6.64+0x4], R15 ;  /* 0x0000040f06007986 */ /* 0x0043e8000c101904 */
[----:B------:R-:W2:Y:S04]  /*00a0*/  LDG.E.64 R8, desc[UR4][R2.64] ;  /* 0x0000000402087981 */ /* 0x000ea8000c1e1b00 */
[----:B--2---:R-:W2:Y:S04]  /*00b0*/  LDG.E.64 R8, desc[UR4][R8.64+0x8] ;  /* 0x0000080408087981 */ /* 0x004ea8000c1e1b00 */
[----:B--2---:R2:W-:Y:S04]  /*00c0*/  STG.E desc[UR4][R8.64], R15 ;  /* 0x0000000f08007986 */ /* 0x0045e8000c101904 */
[----:B------:R-:W3:Y:S01]  /*00d0*/  LDG.E.64 R10, desc[UR4][R2.64] ;  /* 0x00000004020a7981 */ /* 0x000ee2000c1e1b00 */
[----:B------:R-:W-:-:S03]  /*00e0*/  MOV R17, 0x2 ;  /* 0x0000000200117802 */ /* 0x000fc60000000f00 */
[----:B---3--:R-:W3:Y:S04]  /*00f0*/  LDG.E.64 R10, desc[UR4][R10.64+0x8] ;  /* 0x000008040a0a7981 */ /* 0x008ee8000c1e1b00 */
[----:B---3--:R3:W-:Y:S04]  /*0100*/  STG.E desc[UR4][R10.64+0x4], R17 ;  /* 0x000004110a007986 */ /* 0x0087e8000c101904 */
[----:B0-----:R-:W4:Y:S04]  /*0110*/  LDG.E.64 R4, desc[UR4][R2.64+0x8] ;  /* 0x0000080402047981 */ /* 0x001f28000c1e1b00 */
[----:B----4-:R-:W4:Y:S04]  /*0120*/  LDG.E.64 R4, desc[UR4][R4.64] ;  /* 0x0000000404047981 */ /* 0x010f28000c1e1b00 */
[----:B----4-:R-:W-:Y:S04]  /*0130*/  STG.E desc[UR4][R4.64], R15 ;  /* 0x0000000f04007986 */ /* 0x010fe8000c101904 */
[----:B-1----:R-:W4:Y:S04]  /*0140*/  LDG.E.64 R6, desc[UR4][R2.64+0x8] ;  /* 0x0000080402067981 */ /* 0x002f28000c1e1b00 */
[----:B----4-:R-:W4:Y:S04]  /*0150*/  LDG.E.64 R6, desc[UR4][R6.64] ;  /* 0x0000000406067981 */ /* 0x010f28000c1e1b00 */
[----:B----4-:R-:W-:Y:S04]  /*0160*/  STG.E desc[UR4][R6.64+0x4], R17 ;  /* 0x0000041106007986 */ /* 0x010fe8000c101904 */
[----:B--2---:R-:W2:Y:S04]  /*0170*/  LDG.E.64 R8, desc[UR4][R2.64+0x8] ;  /* 0x0000080402087981 */ /* 0x004ea8000c1e1b00 */
[----:B--2---:R-:W2:Y:S04]  /*0180*/  LDG.E.64 R8, desc[UR4][R8.64+0x8] ;  /* 0x0000080408087981 */ /* 0x004ea8000c1e1b00 */
[----:B--2---:R-:W-:Y:S04]  /*0190*/  STG.E desc[UR4][R8.64], R17 ;  /* 0x0000001108007986 */ /* 0x004fe8000c101904 */
[----:B------:R-:W2:Y:S01]  /*01a0*/  LDG.E.64 R12, desc[UR4][R2.64+0x8] ;  /* 0x00000804020c7981 */ /* 0x000ea2000c1e1b00 */
[----:B---3--:R-:W-:-:S03]  /*01b0*/  HFMA2 R11, -RZ, RZ, 0, 1.78813934326171875e-07 ;  /* 0x00000003ff0b7431 */ /* 0x008fc600000001ff */
[----:B--2---:R-:W2:Y:S04]  /*01c0*/  LDG.E.64 R12, desc[UR4][R12.64+0x8] ;  /* 0x000008040c0c7981 */ /* 0x004ea8000c1e1b00 */
[----:B--2---:R-:W-:Y:S01]  /*01d0*/  STG.E desc[UR4][R12.64+0x4], R11 ;  /* 0x0000040b0c007986 */ /* 0x004fe2000c101904 */
[----:B------:R-:W-:Y:S05]  /*01e0*/  EXIT ;  /* 0x000000000000794d */ /* 0x000fea0003800000 */
.L_x_0:
[----:B------:R-:W-:-:S00]  /*01f0*/  BRA `(.L_x_0) ;  /* 0xfffffffc00fc7947 */ /* 0x000fc0000383ffff */
[----:B------:R-:W-:-:S00]  /*0200*/  NOP ;  /* 0x0000000000007918 */ /* 0x000fc00000000000 */
[----:B------:R-:W-:-:S00]  /*0210*/  NOP ;  /* 0x0000000000007918 */ /* 0x000fc00000000000 */
[----:B------:R-:W-:-:S00]  /*0220*/  NOP ;  /* 0x0000000000007918 */ /* 0x000fc00000000000 */
[----:B------:R-:W-:-:S00]  /*0230*/  NOP ;  /* 0x0000000000007918 */ /* 0x000fc00000000000 */
[----:B------:R-:W-:-:S00]  /*0240*/  NOP ;  /* 0x0000000000007918 */ /* 0x000fc00000000000 */
[----:B------:R-:W-:-:S00]  /*0250*/  NOP ;  /* 0x0000000000007918 */ /* 0x000fc00000000000 */
[----:B------:R-:W-:-:S00]  /*0260*/  NOP ;  /* 0x0000000000007918 */ /* 0x000fc00000000000 */
[----:B------:R-:W-:-:S00]  /*0270*/  NOP ;  /* 0x0000000000007918 */ /* 0x000fc00000000000 */
.L_x_70:


//--------------------- .text._Z7parMultPPiS0_S0_iii --------------------------
	.section	.text._Z7parMultPPiS0_S0_iii,"ax",@progbits
	.align	128
        .global         _Z7parMultPPiS0_S0_iii
        .type           _Z7parMultPPiS0_S0_iii,@function
        .size           _Z7parMultPPiS0_S0_iii,(.L_x_71 - _Z7parMultPPiS0_S0_iii)
        .other          _Z7parMultPPiS0_S0_iii,@"STO_CUDA_ENTRY STV_DEFAULT"
_Z7parMultPPiS0_S0_iii:
.text._Z7parMultPPiS0_S0_iii:
[----:B------:R-:W0:Y:S01]  /*0000*/  LDC R1, c[0x0][0x37c] ;  /* 0x0000df00ff017b82 */ /* 0x000e220000000800 */
[----:B------:R-:W1:Y:S01]  /*0010*/  LDCU UR4, c[0x0][0x398] ;  /* 0x00007300ff0477ac */ /* 0x000e620008000800 */
[----:B------:R-:W-:-:S06]  /*0020*/  MOV R0, 0x0 ;  /* 0x0000000000007802 */ /* 0x000fcc0000000f00 */
[----:B------:R2:W3:Y:S01]  /*0030*/  LDC.64 R2, c[0x4][R0] ;  /* 0x0100000000027b82 */ /* 0x0004e20000000a00 */
[----:B-1----:R-:W-:-:S06]  /*0040*/  UIMAD.WIDE UR4, UR4, 0x8, URZ ;  /* 0x00000008040478a5 */ /* 0x002fcc000f8e02ff */
[----:B------:R-:W-:Y:S02]  /*0050*/  IMAD.U32 R7, RZ, RZ, UR5 ;  /* 0x00000005ff077e24 */ /* 0x000fe4000f8e00ff */
[----:B------:R-:W-:Y:S02]  /*0060*/  IMAD.U32 R5, RZ, RZ, UR5 ;  /* 0x00000005ff057e24 */ /* 0x000fe4000f8e00ff */
[----:B------:R-:W-:Y:S02]  /*0070*/  IMAD.U32 R4, RZ, RZ, UR4 ;  /* 0x00000004ff047e24 */ /* 0x000fe4000f8e00ff */
[----:B------:R-:W-:Y:S02]  /*0080*/  IMAD.U32 R6, RZ, RZ, UR4 ;  /* 0x00000004ff067e24 */ /* 0x000fe4000f8e00ff */
[----:B--2---:R-:W-:-:S07]  /*0090*/  IMAD.MOV.U32 R5, RZ, RZ, R7 ;  /* 0x000000ffff057224 */ /* 0x004fce00078e0007 */
[----:B------:R-:W-:-:S07]  /*00a0*/  LEPC R20, `(.L_x_1) ;  /* 0x000000001014794e */ /* 0x000fce0000000000 */
[----:B0--3--:R-:W-:Y:S05]  /*00b0*/  CALL.ABS.NOINC R2 ;  /* 0x0000000002007343 */ /* 0x009fea0003c00000 */
.L_x_1:
[----:B------:R-:W0:Y:S01]  /*00c0*/  LDC R2, c[0x0][0x398] ;  /* 0x0000e600ff027b82 */ /* 0x000e220000000800 */
[----:B------:R-:W-:Y:S01]  /*00d0*/  IMAD.MOV.U32 R16, RZ, RZ, R4 ;  /* 0x000000ffff107224 */ /* 0x000fe200078e0004 */
[----:B------:R-:W-:-:S06]  /*00e0*/  MOV R17, R5 ;  /* 0x0000000500117202 */ /* 0x000fcc0000000f00 */
[----:B------:R-:W1:Y:S01]  /*00f0*/  LDC.64 R22, c[0x0][0x358] ;  /* 0x0000d600ff167b82 */ /* 0x000e620000000a00 */
[----:B0-----:R-:W-:-:S13]  /*0100*/  ISETP.GE.AND P0, PT, R2, 0x1, PT ;  /* 0x000000010200780c */ /* 0x001fda0003f06270 */
[----:B-1----:R-:W-:Y:S05]  /*0110*/  @!P0 BRA `(.L_x_2) ;  /* 0x0000000800e88947 */ /* 0x002fea0003800000 */
[----:B------:R-:W0:Y:S01]  /*0120*/  LDC R28, c[0x0][0x3a0] ;  /* 0x0000e800ff1c7b82 */ /* 0x000e220000000800 */
[C---:B------:R-:W-:Y:S01]  /*0130*/  ISETP.GE.U32.AND P0, PT, R2.reuse, 0x8, PT ;  /* 0x000000080200780c */ /* 0x040fe20003f06070 */
[----:B------:R-:W-:Y:S01]  /*0140*/  IMAD.MOV.U32 R25, RZ, RZ, RZ ;  /* 0x000000ffff197224 */ /* 0x000fe200078e00ff */
[----:B------:R-:W-:Y:S01]  /*0150*/  LOP3.LUT R24, R2, 0x7, RZ, 0xc0, !PT ;  /* 0x0000000702187812 */ /* 0x000fe200078ec0ff */
[----:B0-----:R-:W-:-:S10]  /*0160*/  IMAD.WIDE R28, R28, 0x4, RZ ;  /* 0x000000041c1c7825 */ /* 0x001fd400078e02ff */
[----:B------:R-:W-:Y:S05]  /*0170*/  @!P0 BRA `(.L_x_3) ;  /* 0x0000000400788947 */ /* 0x000fea0003800000 */
[----:B------:R-:W-:Y:S01]  /*0180*/  IADD3 R0, P0, PT, R16, 0x20, RZ ;  /* 0x0000002010007810 */ /* 0x000fe20007f1e0ff */
[----:B------:R-:W-:Y:S01]  /*0190*/  BSSY.RECONVERGENT B6, `(.L_x_3) ;  /* 0x000005c000067945 */ /* 0x000fe20003800200 */
[----:B------:R-:W-:-:S03]  /*01a0*/  LOP3.LUT R25, R2, 0x7ffffff8, RZ, 0xc0, !PT ;  /* 0x7ffffff802197812 */ /* 0x000fc600078ec0ff */
[----:B------:R-:W-:Y:S02]  /*01b0*/  IMAD.X R3, RZ, RZ, R17, P0 ;  /* 0x000000ffff037224 */ /* 0x000fe400000e0611 */
[----:B------:R-:W-:-:S07]  /*01c0*/  IMAD.MOV R26, RZ, RZ, -R25 ;  /* 0x000000ffff1a7224 */ /* 0x000fce00078e0a19 */
.L_x_12:
[----:B------:R-:W-:Y:S01]  /*01d0*/  MOV R2, 0x0 ;  /* 0x0000000000027802 */ /* 0x000fe20000000f00 */
[----:B------:R-:W-:Y:S01]  /*01e0*/  VIADD R26, R26, 0x8 ;  /* 0x000000081a1a7836 */ /* 0x000fe20000000000 */
[----:B0-----:R-:W-:Y:S01]  /*01f0*/  MOV R18, R0 ;  /* 0x0000000000127202 */ /* 0x001fe20000000f00 */
[----:B------:R-:W-:Y:S01]  /*0200*/  IMAD.MOV.U32 R4, RZ, RZ, R28 ;  /* 0x000000ffff047224 */ /* 0x000fe200078e001c */
[----:B------:R0:W1:Y:S01]  /*0210*/  LDC.64 R6, c[0x4][R2] ;  /* 0x0100000002067b82 */ /* 0x0000620000000a00 */
[----:B------:R-:W-:Y:S01]  /*0220*/  IMAD.MOV.U32 R5, RZ, RZ, R29 ;  /* 0x000000ffff057224 */ /* 0x000fe200078e001d */
[----:B------:R-:W-:Y:S01]  /*0230*/  ISETP.NE.AND P0, PT, R26, RZ, PT ;  /* 0x000000ff1a00720c */ /* 0x000fe20003f05270 */
[----:B------:R-:W-:-:S03]  /*0240*/  IMAD.MOV.U32 R19, RZ, RZ, R3 ;  /* 0x000000ffff137224 */ /* 0x000fc600078e0003 */
[----:B------:R-:W-:-:S09]  /*0250*/  P2R R27, PR, RZ, 0x1 ;  /* 0x00000001ff1b7803 */ /* 0x000fd20000000000 */
[----:B------:R-:W-:-:S07]  /*0260*/  LEPC R20, `(.L_x_4) ;  /* 0x000000001014794e */ /* 0x000fce0000000000 */
[----:B01----:R-:W-:Y:S05]  /*0270*/  CALL.ABS.NOINC R6 ;  /* 0x0000000006007343 */ /* 0x003fea0003c00000 */
.L_x_4:
[----:B------:R-:W-:Y:S01]  /*0280*/  R2UR UR4, R22 ;  /* 0x00000000160472ca */ /* 0x000fe200000e0000 */
[----:B------:R-:W-:Y:S01]  /*0290*/  IMAD.MOV.U32 R8, RZ, RZ, R4 ;  /* 0x000000ffff087224 */ /* 0x000fe200078e0004 */
[----:B------:R-:W-:Y:S01]  /*02a0*/  R2UR UR5, R23 ;  /* 0x00000000170572ca */ /* 0x000fe200000e0000 */
[----:B------:R-:W-:Y:S01]  /*02b0*/  IMAD.MOV.U32 R9, RZ, RZ, R5 ;  /* 0x000000ffff097224 */ /* 0x000fe200078e0005 */
[----:B------:R0:W1:Y:S01]  /*02c0*/  LDC.64 R6, c[0x4][R2] ;  /* 0x0100000002067b82 */ /* 0x0000620000000a00 */
[----:B------:R-:W-:Y:S02]  /*02d0*/  IMAD.MOV.U32 R4, RZ, RZ, R28 ;  /* 0x000000ffff047224 */ /* 0x000fe400078e001c */
[----:B------:R-:W-:-:S08]  /*02e0*/  IMAD.MOV.U32 R5, RZ, RZ, R29 ;  /* 0x000000ffff057224 */ /* 0x000fd000078e001d */
[----:B------:R0:W-:Y:S02]  /*02f0*/  ST.E.64 desc[UR4][R18.64+-0x20], R8 ;  /* 0xffffe00812007985 */ /* 0x0001e4000c101b04 */
[----:B------:R-:W-:-:S07]  /*0300*/  LEPC R20, `(.L_x_5) ;  /* 0x000000001014794e */ /* 0x000fce0000000000 */
[----:B01----:R-:W-:Y:S05]  /*0310*/  CALL.ABS.NOINC R6 ;  /* 0x0000000006007343 */ /* 0x003fea0003c00000 */
.L_x_5:
[----:B------:R-:W-:Y:S01]  /*0320*/  R2UR UR4, R22 ;  /* 0x00000000160472ca */ /* 0x000fe200000e0000 */
[----:B------:R-:W-:Y:S01]  /*0330*/  IMAD.MOV.U32 R9, RZ, RZ, R5 ;  /* 0x000000ffff097224 */ /* 0x000fe200078e0005 */
[----:B------:R-:W-:Y:S01]  /*0340*/  R2UR UR5, R23 ;  /* 0x00000000170572ca */ /* 0x000fe200000e0000 */
[----:B------:R0:W1:Y:S01]  /*0350*/  LDC.64 R6, c[0x4][R2] ;  /* 0x0100000002067b82 */ /* 0x0000620000000a00 */
[----:B------:R-:W-:Y:S01]  /*0360*/  MOV R8, R4 ;  /* 0x0000000400087202 */ /* 0x000fe20000000f00 */
[----:B------:R-:W-:Y:S02]  /*0370*/  IMAD.MOV.U32 R4, RZ, RZ, R28 ;  /* 0x000000ffff047224 */ /* 0x000fe400078e001c */
[----:B------:R-:W-:-:S08]  /*0380*/  IMAD.MOV.U32 R5, RZ, RZ, R29 ;  /* 0x000000ffff057224 */ /* 0x000fd000078e001d */
[----:B------:R0:W-:Y:S02]  /*0390*/  ST.E.64 desc[UR4][R18.64+-0x18], R8 ;  /* 0xffffe80812007985 */ /* 0x0001e4000c101b04 */
[----:B------:R-:W-:-:S07]  /*03a0*/  LEPC R20, `(.L_x_6) ;  /* 0x000000001014794e */ /* 0x000fce0000000000 */
[----:B01----:R-:W-:Y:S05]  /*03b0*/  CALL.ABS.NOINC R6 ;  /* 0x0000000006007343 */ /* 0x003fea0003c00000 */
.L_x_6:
[----:B------:R-:W-:Y:S01]  /*03c0*/  R2UR UR4, R22 ;  /* 0x00000000160472ca */ /* 0x000fe200000e0000 */
[----:B------:R-:W-:Y:S01]  /*03d0*/  IMAD.MOV.U32 R8, RZ, RZ, R4 ;  /* 0x000000ffff087224 */ /* 0x000fe200078e0004 */
[----:B------:R-:W-:Y:S01]  /*03e0*/  R2UR UR5, R23 ;  /* 0x00000000170572ca */ /* 0x000fe200000e0000 */
[----:B------:R-:W-:Y:S01]  /*03f0*/  IMAD.MOV.U32 R9, RZ, RZ, R5 ;  /* 0x000000ffff097224 */ /* 0x000fe200078e0005 */
[----:B------:R0:W1:Y:S01]  /*0400*/  LDC.64 R6, c[0x4][R2] ;  /* 0x0100000002067b82 */ /* 0x0000620000000a00 */
[----:B------:R-:W-:Y:S01]  /*0410*/  MOV R4, R28 ;  /* 0x0000001c00047202 */ /* 0x000fe20000000f00 */
[----:B------:R-:W-:-:S09]  /*0420*/  IMAD.MOV.U32 R5, RZ, RZ, R29 ;  /* 0x000000ffff057224 */ /* 0x000fd200078e001d */
[----:B------:R0:W-:Y:S02]  /*0430*/  ST.E.64 desc[UR4][R18.64+-0x10], R8 ;  /* 0xfffff00812007985 */ /* 0x0001e4000c101b04 */
[----:B------:R-:W-:-:S07]  /*0440*/  LEPC R20, `(.L_x_7) ;  /* 0x000000001014794e */ /* 0x000fce0000000000 */
[----:B01----:R-:W-:Y:S05]  /*0450*/  CALL.ABS.NOINC R6 ;  /* 0x0000000006007343 */ /* 0x003fea0003c00000 */
.L_x_7:
        /* <DEDUP_REMOVED lines=10> */
.L_x_8:
        /* <DEDUP_REMOVED lines=10> */
.L_x_9:
        /* <DEDUP_REMOVED lines=10> */
.L_x_10:
[----:B------:R-:W-:Y:S01]  /*0640*/  R2UR UR4, R22 ;  /* 0x00000000160472ca */ /* 0x000fe200000e0000 */
[----:B------:R-:W-:Y:S01]  /*0650*/  IMAD.MOV.U32 R6, RZ, RZ, R4 ;  /* 0x000000ffff067224 */ /* 0x000fe200078e0004 */
[----:B------:R-:W-:Y:S01]  /*0660*/  R2UR UR5, R23 ;  /* 0x00000000170572ca */ /* 0x000fe200000e0000 */
[----:B------:R-:W-:Y:S01]  /*0670*/  IMAD.MOV.U32 R7, RZ, RZ, R5 ;  /* 0x000000ffff077224 */ /* 0x000fe200078e0005 */
[----:B------:R-:W0:Y:S01]  /*0680*/  LDC.64 R2, c[0x4][R2] ;  /* 0x0100000002027b82 */ /* 0x000e220000000a00 */
[----:B------:R-:W-:Y:S02]  /*0690*/  IMAD.MOV.U32 R4, RZ, RZ, R28 ;  /* 0x000000ffff047224 */ /* 0x000fe400078e001c */
[----:B------:R-:W-:-:S08]  /*06a0*/  IMAD.MOV.U32 R5, RZ, RZ, R29 ;  /* 0x000000ffff057224 */ /* 0x000fd000078e001d */
[----:B------:R1:W-:Y:S02]  /*06b0*/  ST.E.64 desc[UR4][R18.64+0x10], R6 ;  /* 0x0000100612007985 */ /* 0x0003e4000c101b04 */
[----:B------:R-:W-:-:S07]  /*06c0*/  LEPC R20, `(.L_x_11) ;  /* 0x000000001014794e */ /* 0x000fce0000000000 */
[----:B01----:R-:W-:Y:S05]  /*06d0*/  CALL.ABS.NOINC R2 ;  /* 0x0000000002007343 */ /* 0x003fea0003c00000 */
.L_x_11:
[----:B------:R-:W-:Y:S02]  /*06e0*/  R2UR UR4, R22 ;  /* 0x00000000160472ca */ /* 0x000fe400000e0000 */
[----:B------:R-:W-:Y:S02]  /*06f0*/  R2UR UR5, R23 ;  /* 0x00000000170572ca */ /* 0x000fe400000e0000 */
[----:B------:R-:W-:Y:S02]  /*0700*/  ISETP.NE.AND P6, PT, R27, RZ, PT ;  /* 0x000000ff1b00720c */ /* 0x000fe40003fc5270 */
[----:B------:R-:W-:-:S04]  /*0710*/  IADD3 R0, P0, PT, R18, 0x40, RZ ;  /* 0x0000004012007810 */ /* 0x000fc80007f1e0ff */
[----:B------:R-:W-:-:S05]  /*0720*/  IADD3.X R3, PT, PT, RZ, R19, RZ, P0, !PT ;  /* 0x00000013ff037210 */ /* 0x000fca00007fe4ff */
[----:B------:R0:W-:Y:S02]  /*0730*/  ST.E.64 desc[UR4][R18.64+0x18], R4 ;  /* 0x0000180412007985 */ /* 0x0001e4000c101b04 */
[----:B------:R-:W-:Y:S05]  /*0740*/  @P6 BRA `(.L_x_12) ;  /* 0xfffffff800a06947 */ /* 0x000fea000383ffff */
[----:B------:R-:W-:Y:S05]  /*0750*/  BSYNC.RECONVERGENT B6 ;  /* 0x0000000000067941 */ /* 0x000fea0003800200 */
.L_x_3:
[----:B------:R-:W-:-:S13]  /*0760*/  ISETP.NE.AND P0, PT, R24, RZ, PT ;  /* 0x000000ff1800720c */ /* 0x000fda0003f05270 */
[----:B------:R-:W-:Y:S05]  /*0770*/  @!P0 BRA `(.L_x_2) ;  /* 0x0000000400508947 */ /* 0x000fea0003800000 */
[----:B------:R-:W1:Y:S01]  /*0780*/  LDC R0, c[0x0][0x398] ;  /* 0x0000e600ff007b82 */ /* 0x000e620000000800 */
[----:B------:R-:W-:Y:S02]  /*0790*/  ISETP.GE.U32.AND P0, PT, R24, 0x4, PT ;  /* 0x000000041800780c */ /* 0x000fe40003f06070 */
[----:B-1----:R-:W-:-:S11]  /*07a0*/  LOP3.LUT R24, R0, 0x3, RZ, 0xc0, !PT ;  /* 0x0000000300187812 */ /* 0x002fd600078ec0ff */
[----:B------:R-:W-:Y:S05]  /*07b0*/  @!P0 BRA `(.L_x_13) ;  /* 0x0000000000a48947 */ /* 0x000fea0003800000 */
[----:B------:R-:W-:Y:S01]  /*07c0*/  MOV R2, 0x0 ;  /* 0x0000000000027802 */ /* 0x000fe20000000f00 */
[----:B0-----:R-:W-:Y:S02]  /*07d0*/  IMAD.MOV.U32 R4, RZ, RZ, R28 ;  /* 0x000000ffff047224 */ /* 0x001fe400078e001c */
[----:B------:R-:W-:Y:S01]  /*07e0*/  IMAD.MOV.U32 R5, RZ, RZ, R29 ;  /* 0x000000ffff057224 */ /* 0x000fe200078e001d */
[----:B------:R0:W1:Y:S06]  /*07f0*/  LDC.64 R6, c[0x4][R2] ;  /* 0x0100000002067b82 */ /* 0x00006c0000000a00 */
[----:B------:R-:W-:-:S07]  /*0800*/  LEPC R20, `(.L_x_14) ;  /* 0x000000001014794e */ /* 0x000fce0000000000 */
[----:B01----:R-:W-:Y:S05]  /*0810*/  CALL.ABS.NOINC R6 ;  /* 0x0000000006007343 */ /* 0x003fea0003c00000 */
.L_x_14:
[----:B------:R-:W-:Y:S01]  /*0820*/  R2UR UR4, R22 ;  /* 0x00000000160472ca */ /* 0x000fe200000e0000 */
[----:B------:R-:W-:Y:S01]  /*0830*/  IMAD.WIDE.U32 R18, R25, 0x8, R16 ;  /* 0x0000000819127825 */ /* 0x000fe200078e0010 */
[----:B------:R-:W-:Y:S01]  /*0840*/  R2UR UR5, R23 ;  /* 0x00000000170572ca */ /* 0x000fe200000e0000 */
[----:B------:R0:W1:Y:S02]  /*0850*/  LDC.64 R8, c[0x4][R2] ;  /* 0x0100000002087b82 */ /* 0x0000640000000a00 */
[----:B------:R-:W-:Y:S02]  /*0860*/  IMAD.MOV.U32 R6, RZ, RZ, R4 ;  /* 0x000000ffff067224 */ /* 0x000fe400078e0004 */
[----:B------:R-:W-:Y:S01]  /*0870*/  IMAD.MOV.U32 R7, RZ, RZ, R5 ;  /* 0x000000ffff077224 */ /* 0x000fe200078e0005 */
[----:B------:R-:W-:Y:S01]  /*0880*/  MOV R5, R29 ;  /* 0x0000001d00057202 */ /* 0x000fe20000000f00 */
[----:B------:R-:W-:-:S06]  /*0890*/  IMAD.MOV.U32 R4, RZ, RZ, R28 ;  /* 0x000000ffff047224 */ /* 0x000fcc00078e001c */
[----:B------:R0:W-:Y:S02]  /*08a0*/  ST.E.64 desc[UR4][R18.64], R6 ;  /* 0x0000000612007985 */ /* 0x0001e4000c101b04 */
[----:B------:R-:W-:-:S07]  /*08b0*/  LEPC R20, `(.L_x_15) ;  /* 0x000000001014794e */ /* 0x000fce0000000000 */
[----:B01----:R-:W-:Y:S05]  /*08c0*/  CALL.ABS.NOINC R8 ;  /* 0x0000000008007343 */ /* 0x003fea0003c00000 */
.L_x_15:
        /* <DEDUP_REMOVED lines=10> */
.L_x_16:
[----:B------:R-:W-:Y:S01]  /*0970*/  R2UR UR4, R22 ;  /* 0x00000000160472ca */ /* 0x000fe200000e0000 */
[----:B------:R-:W-:Y:S01]  /*0980*/  IMAD.MOV.U32 R6, RZ, RZ, R4 ;  /* 0x000000ffff067224 */ /* 0x000fe200078e0004 */
[----:B------:R-:W-:Y:S01]  /*0990*/  R2UR UR5, R23 ;  /* 0x00000000170572ca */ /* 0x000fe200000e0000 */
[----:B------:R-:W0:Y:S01]  /*09a0*/  LDC.64 R2, c[0x4][R2] ;  /* 0x0100000002027b82 */ /* 0x000e220000000a00 */
[----:B------:R-:W-:Y:S01]  /*09b0*/  MOV R7, R5 ;  /* 0x0000000500077202 */ /* 0x000fe20000000f00 */
[----:B------:R-:W-:Y:S02]  /*09c0*/  IMAD.MOV.U32 R4, RZ, RZ, R28 ;  /* 0x000000ffff047224 */ /* 0x000fe400078e001c */
[----:B------:R-:W-:-:S08]  /*09d0*/  IMAD.MOV.U32 R5, RZ, RZ, R29 ;  /* 0x000000ffff057224 */ /* 0x000fd000078e001d */
[----:B------:R1:W-:Y:S02]  /*09e0*/  ST.E.64 desc[UR4][R18.64+0x10], R6 ;  /* 0x0000100612007985 */ /* 0x0003e4000c101b04 */
[----:B------:R-:W-:-:S07]  /*09f0*/  LEPC R20, `(.L_x_17) ;  /* 0x000000001014794e */ /* 0x000fce0000000000 */
[----:B01----:R-:W-:Y:S05]  /*0a00*/  CALL.ABS.NOINC R2 ;  /* 0x0000000002007343 */ /* 0x003fea0003c00000 */
.L_x_17:
[----:B------:R-:W-:Y:S01]  /*0a10*/  R2UR UR4, R22 ;  /* 0x00000000160472ca */ /* 0x000fe200000e0000 */
[----:B------:R-:W-:Y:S01]  /*0a20*/  VIADD R25, R25, 0x4 ;  /* 0x0000000419197836 */ /* 0x000fe20000000000 */
[----:B------:R-:W-:-:S13]  /*0a30*/  R2UR UR5, R23 ;  /* 0x00000000170572ca */ /* 0x000fda00000e0000 */
[----:B------:R1:W-:Y:S02]  /*0a40*/  ST.E.64 desc[UR4][R18.64+0x18], R4 ;  /* 0x0000180412007985 */ /* 0x0003e4000c101b04 */
.L_x_13:
[----:B------:R-:W-:-:S13]  /*0a50*/  ISETP.NE.AND P0, PT, R24, RZ, PT ;  /* 0x000000ff1800720c */ /* 0x000fda0003f05270 */
[----:B------:R-:W-:Y:S05]  /*0a60*/  @!P0 BRA `(.L_x_2) ;  /* 0x0000000000948947 */ /* 0x000fea0003800000 */
[----:B------:R-:W-:-:S13]  /*0a70*/  ISETP.NE.AND P0, PT, R24, 0x1, PT ;  /* 0x000000011800780c */ /* 0x000fda0003f05270 */
[----:B------:R-:W-:Y:S05]  /*0a80*/  @!P0 BRA `(.L_x_18) ;  /* 0x0000000000548947 */ /* 0x000fea0003800000 */
[----:B------:R-:W-:Y:S01]  /*0a90*/  MOV R2, 0x0 ;  /* 0x0000000000027802 */ /* 0x000fe20000000f00 */
[----:B01----:R-:W-:Y:S02]  /*0aa0*/  IMAD.MOV.U32 R4, RZ, RZ, R28 ;  /* 0x000000ffff047224 */ /* 0x003fe400078e001c */
[----:B------:R-:W-:Y:S01]  /*0ab0*/  IMAD.MOV.U32 R5, RZ, RZ, R29 ;  /* 0x000000ffff057224 */ /* 0x000fe200078e001d */
[----:B------:R0:W1:Y:S06]  /*0ac0*/  LDC.64 R6, c[0x4][R2] ;  /* 0x0100000002067b82 */ /* 0x00006c0000000a00 */
[----:B------:R-:W-:-:S07]  /*0ad0*/  LEPC R20, `(.L_x_19) ;  /* 0x000000001014794e */ /* 0x000fce0000000000 */
[----:B01----:R-:W-:Y:S05]  /*0ae0*/  CALL.ABS.NOINC R6 ;  /* 0x0000000006007343 */ /* 0x003fea0003c00000 */
.L_x_19:
[----:B------:R-:W-:Y:S01]  /*0af0*/  R2UR UR4, R22 ;  /* 0x00000000160472ca */ /* 0x000fe200000e0000 */
[----:B------:R-:W-:Y:S01]  /*0b00*/  IMAD.WIDE.U32 R18, R25, 0x8, R16 ;  /* 0x0000000819127825 */ /* 0x000fe200078e0010 */
[----:B------:R-:W-:Y:S01]  /*0b10*/  R2UR UR5, R23 ;  /* 0x00000000170572ca */ /* 0x000fe200000e0000 */
[----:B------:R-:W0:Y:S01]  /*0b20*/  LDC.64 R2, c[0x4][R2] ;  /* 0x0100000002027b82 */ /* 0x000e220000000a00 */
[----:B------:R-:W-:Y:S01]  /*0b30*/  MOV R6, R4 ;  /* 0x0000000400067202 */ /* 0x000fe20000000f00 */
[----:B------:R-:W-:Y:S02]  /*0b40*/  IMAD.MOV.U32 R7, RZ, RZ, R5 ;  /* 0x000000ffff077224 */ /* 0x000fe400078e0005 */
[----:B------:R-:W-:Y:S02]  /*0b50*/  IMAD.MOV.U32 R4, RZ, RZ, R28 ;  /* 0x000000ffff047224 */ /* 0x000fe400078e001c */
[----:B------:R-:W-:-:S06]  /*0b60*/  IMAD.MOV.U32 R5, RZ, RZ, R29 ;  /* 0x000000ffff057224 */ /* 0x000fcc00078e001d */
[----:B------:R1:W-:Y:S02]  /*0b70*/  ST.E.64 desc[UR4][R18.64], R6 ;  /* 0x0000000612007985 */ /* 0x0003e4000c101b04 */
[----:B------:R-:W-:-:S07]  /*0b80*/  LEPC R20, `(.L_x_20) ;  /* 0x000000001014794e */ /* 0x000fce0000000000 */
[----:B01----:R-:W-:Y:S05]  /*0b90*/  CALL.ABS.NOINC R2 ;  /* 0x0000000002007343 */ /* 0x003fea0003c00000 */
.L_x_20:
[----:B------:R-:W-:Y:S01]  /*0ba0*/  R2UR UR4, R22 ;  /* 0x00000000160472ca */ /* 0x000fe200000e0000 */
[----:B------:R-:W-:Y:S01]  /*0bb0*/  VIADD R25, R25, 0x2 ;  /* 0x0000000219197836 */ /* 0x000fe20000000000 */
[----:B------:R-:W-:-:S13]  /*0bc0*/  R2UR UR5, R23 ;  /* 0x00000000170572ca */ /* 0x000fda00000e0000 */
[----:B------:R2:W-:Y:S02]  /*0bd0*/  ST.E.64 desc[UR4][R18.64+0x8], R4 ;  /* 0x0000080412007985 */ /* 0x0005e4000c101b04 */
.L_x_18:
[----:B------:R-:W3:Y:S02]  /*0be0*/  LDCU UR4, c[0x0][0x398] ;  /* 0x00007300ff0477ac */ /* 0x000ee40008000800 */
[----:B---3--:R-:W-:-:S04]  /*0bf0*/  ULOP3.LUT UR4, UR4, 0x1, URZ, 0xc0, !UPT ;  /* 0x0000000104047892 */ /* 0x008fc8000f8ec0ff */
[----:B------:R-:W-:-:S09]  /*0c00*/  UISETP.NE.U32.AND UP0, UPT, UR4, 0x1, UPT ;  /* 0x000000010400788c */ /* 0x000fd2000bf05070 */
[----:B------:R-:W-:Y:S05]  /*0c10*/  BRA.U UP0, `(.L_x_2) ;  /* 0x0000000100287547 */ /* 0x000fea000b800000 */
[----:B------:R-:W-:Y:S01]  /*0c20*/  MOV R0, 0x0 ;  /* 0x0000000000007802 */ /* 0x000fe20000000f00 */
[----:B012---:R-:W-:Y:S01]  /*0c30*/  IMAD.MOV.U32 R4, RZ, RZ, R28 ;  /* 0x000000ffff047224 */ /* 0x007fe200078e001c */
[----:B------:R-:W-:Y:S02]  /*0c40*/  MOV R5, R29 ;  /* 0x0000001d00057202 */ /* 0x000fe40000000f00 */
[----:B------:R0:W1:Y:S05]  /*0c50*/  LDC.64 R2, c[0x4][R0] ;  /* 0x0100000000027b82 */ /* 0x00006a0000000a00 */
[----:B------:R-:W-:-:S07]  /*0c60*/  LEPC R20, `(.L_x_21) ;  /* 0x000000001014794e */ /* 0x000fce0000000000 */
[----:B01----:R-:W-:Y:S05]  /*0c70*/  CALL.ABS.NOINC R2 ;  /* 0x0000000002007343 */ /* 0x003fea0003c00000 */
.L_x_21:
[----:B------:R-:W-:Y:S01]  /*0c80*/  R2UR UR4, R22 ;  /* 0x00000000160472ca */ /* 0x000fe200000e0000 */
[----:B------:R-:W-:Y:S01]  /*0c90*/  IMAD.WIDE.U32 R2, R25, 0x8, R16 ;  /* 0x0000000819027825 */ /* 0x000fe200078e0010 */
[----:B------:R-:W-:-:S13]  /*0ca0*/  R2UR UR5, R23 ;  /* 0x00000000170572ca */ /* 0x000fda00000e0000 */
[----:B------:R3:W-:Y:S02]  /*0cb0*/  ST.E.64 desc[UR4][R2.64], R4 ;  /* 0x0000000402007985 */ /* 0x0007e4000c101b04 */
.L_x_2:
[----:B------:R-:W4:Y:S01]  /*0cc0*/  LDC R9, c[0x0][0x3a0] ;  /* 0x0000e800ff097b82 */ /* 0x000f220000000800 */
[----:B0123--:R-:W0:Y:S01]  /*0cd0*/  S2R R4, SR_TID.X ;  /* 0x0000000000047919 */ /* 0x00fe220000002100 */
[----:B------:R-:W0:Y:S01]  /*0ce0*/  LDCU UR4, c[0x0][0x360] ;  /* 0x00006c00ff0477ac */ /* 0x000e220008000800 */
[----:B------:R-:W-:Y:S01]  /*0cf0*/  IMAD.MOV.U32 R25, RZ, RZ, RZ ;  /* 0x000000ffff197224 */ /* 0x000fe200078e00ff */
[----:B------:R-:W0:Y:S01]  /*0d00*/  S2R R5, SR_CTAID.X ;  /* 0x0000000000057919 */ /* 0x000e220000002500 */
[----:B----4-:R-:W-:-:S04]  /*0d10*/  IABS R7, R9 ;  /* 0x0000000900077213 */ /* 0x010fc80000000000 */
[----:B------:R-:W1:Y:S01]  /*0d20*/  I2F.RP R0, R7 ;  /* 0x0000000700007306 */ /* 0x000e620000209400 */
[----:B0-----:R-:W-:-:S07]  /*0d30*/  IMAD R4, R5, UR4, R4 ;  /* 0x0000000405047c24 */ /* 0x001fce000f8e0204 */
[----:B-1----:R-:W0:Y:S02]  /*0d40*/  MUFU.RCP R0, R0 ;  /* 0x0000000000007308 */ /* 0x002e240000001000 */
[----:B0-----:R-:W-:Y:S01]  /*0d50*/  VIADD R2, R0, 0xffffffe ;  /* 0x0ffffffe00027836 */ /* 0x001fe20000000000 */
[----:B------:R-:W-:-:S05]  /*0d60*/  IABS R0, R4 ;  /* 0x0000000400007213 */ /* 0x000fca0000000000 */
[----:B------:R0:W1:Y:S02]  /*0d70*/  F2I.FTZ.U32.TRUNC.NTZ R3, R2 ;  /* 0x0000000200037305 */ /* 0x000064000021f000 */
[----:B0-----:R-:W-:Y:S02]  /*0d80*/  IMAD.MOV.U32 R2, RZ, RZ, RZ ;  /* 0x000000ffff027224 */ /* 0x001fe400078e00ff */
[----:B-1----:R-:W-:-:S04]  /*0d90*/  IMAD.MOV R6, RZ, RZ, -R3 ;  /* 0x000000ffff067224 */ /* 0x002fc800078e0a03 */
[----:B------:R-:W-:-:S04]  /*0da0*/  IMAD R5, R6, R7, RZ ;  /* 0x0000000706057224 */ /* 0x000fc800078e02ff */
[----:B------:R-:W-:-:S06]  /*0db0*/  IMAD.HI.U32 R3, R3, R5, R2 ;  /* 0x0000000503037227 */ /* 0x000fcc00078e0002 */
[----:B------:R-:W-:-:S04]  /*0dc0*/  IMAD.HI.U32 R3, R3, R0, RZ ;  /* 0x0000000003037227 */ /* 0x000fc800078e00ff */
[----:B------:R-:W-:-:S04]  /*0dd0*/  IMAD.MOV R2, RZ, RZ, -R3 ;  /* 0x000000ffff027224 */ /* 0x000fc800078e0a03 */
[----:B------:R-:W-:Y:S01]  /*0de0*/  IMAD R0, R7, R2, R0 ;  /* 0x0000000207007224 */ /* 0x000fe200078e0200 */
[----:B------:R-:W-:-:S04]  /*0df0*/  LOP3.LUT R2, R4, R9, RZ, 0x3c, !PT ;  /* 0x0000000904027212 */ /* 0x000fc800078e3cff */
[----:B------:R-:W-:Y:S02]  /*0e00*/  ISETP.GT.U32.AND P1, PT, R7, R0, PT ;  /* 0x000000000700720c */ /* 0x000fe40003f24070 */
[----:B------:R-:W-:-:S11]  /*0e10*/  ISETP.GE.AND P2, PT, R2, RZ, PT ;  /* 0x000000ff0200720c */ /* 0x000fd60003f46270 */
[----:B------:R-:W-:Y:S01]  /*0e20*/  @!P1 IMAD.IADD R0, R0, 0x1, -R7 ;  /* 0x0000000100009824 */ /* 0x000fe200078e0a07 */
[----:B------:R-:W-:Y:S02]  /*0e30*/  @!P1 IADD3 R3, PT, PT, R3, 0x1, RZ ;  /* 0x0000000103039810 */ /* 0x000fe40007ffe0ff */
[----:B------:R-:W-:Y:S02]  /*0e40*/  ISETP.NE.AND P1, PT, R9, RZ, PT ;  /* 0x000000ff0900720c */ /* 0x000fe40003f25270 */
[----:B------:R-:W-:Y:S02]  /*0e50*/  ISETP.GE.U32.AND P0, PT, R0, R7, PT ;  /* 0x000000070000720c */ /* 0x000fe40003f06070 */
[----:B------:R-:W0:Y:S11]  /*0e60*/  LDC R0, c[0x0][0x39c] ;  /* 0x0000e700ff007b82 */ /* 0x000e360000000800 */
[----:B------:R-:W-:-:S04]  /*0e70*/  @P0 VIADD R3, R3, 0x1 ;  /* 0x0000000103030836 */ /* 0x000fc80000000000 */
[----:B------:R-:W-:Y:S01]  /*0e80*/  @!P2 IMAD.MOV R3, RZ, RZ, -R3 ;  /* 0x000000ffff03a224 */ /* 0x000fe200078e0a03 */
[----:B------:R-:W-:-:S05]  /*0e90*/  @!P1 LOP3.LUT R3, RZ, R9, RZ, 0x33, !PT ;  /* 0x00000009ff039212 */ /* 0x000fca00078e33ff */
[----:B------:R-:W-:Y:S01]  /*0ea0*/  IMAD.MOV R5, RZ, RZ, -R3 ;  /* 0x000000ffff057224 */ /* 0x000fe200078e0a03 */
[----:B0-----:R-:W-:-:S03]  /*0eb0*/  ISETP.GE.AND P0, PT, R0, 0x1, PT ;  /* 0x000000010000780c */ /* 0x001fc60003f06270 */
[----:B------:R-:W-:-:S10]  /*0ec0*/  IMAD R4, R9, R5, R4 ;  /* 0x0000000509047224 */ /* 0x000fd400078e0204 */
[----:B------:R-:W-:Y:S05]  /*0ed0*/  @!P0 BRA `(.L_x_22) ;  /* 0x0000001000348947 */ /* 0x000fea0003800000 */
[----:B------:R-:W0:Y:S01]  /*0ee0*/  LDC.64 R10, c[0x0][0x388] ;  /* 0x0000e200ff0a7b82 */ /* 0x000e220000000a00 */
[----:B------:R-:W-:Y:S02]  /*0ef0*/  R2UR UR4, R22 ;  /* 0x00000000160472ca */ /* 0x000fe400000e0000 */
[----:B------:R-:W-:Y:S02]  /*0f00*/  R2UR UR5, R23 ;  /* 0x00000000170572ca */ /* 0x000fe400000e0000 */
[C---:B------:R-:W-:Y:S02]  /*0f10*/  ISETP.GE.U32.AND P1, PT, R0.reuse, 0x10, PT ;  /* 0x000000100000780c */ /* 0x040fe40003f26070 */
[----:B------:R-:W-:Y:S01]  /*0f20*/  LOP3.LUT R6, R0, 0xf, RZ, 0xc0, !PT ;  /* 0x0000000f00067812 */ /* 0x000fe200078ec0ff */
[----:B------:R-:W-:Y:S02]  /*0f30*/  HFMA2 R25, -RZ, RZ, 0, 0 ;  /* 0x00000000ff197431 */ /* 0x000fe400000001ff */
[----:B------:R-:W-:Y:S01]  /*0f40*/  IMAD.MOV.U32 R5, RZ, RZ, RZ ;  /* 0x000000ffff057224 */ /* 0x000fe200078e00ff */
[----:B------:R-:W-:Y:S01]  /*0f50*/  ISETP.NE.AND P0, PT, R6, RZ, PT ;  /* 0x000000ff0600720c */ /* 0x000fe20003f05270 */
[----:B0-----:R-:W-:-:S06]  /*0f60*/  IMAD.WIDE R10, R3, 0x8, R10 ;  /* 0x00000008030a7825 */ /* 0x001fcc00078e020a */
[----:B------:R-:W5:Y:S01]  /*0f70*/  LDG.E.64 R10, desc[UR4][R10.64] ;  /* 0x000000040a0a7981 */ /* 0x000f62000c1e1b00 */
[----:B------:R-:W-:Y:S05]  /*0f80*/  @!P1 BRA `(.L_x_23) ;  /* 0x0000000400cc9947 */ /* 0x000fea0003800000 */
[----:B------:R-:W0:Y:S01]  /*0f90*/  LDCU.64 UR4, c[0x0][0x390] ;  /* 0x00007200ff0477ac */ /* 0x000e220008000a00 */
[----:B------:R-:W-:Y:S01]  /*0fa0*/  LOP3.LUT R5, R0, 0x7ffffff0, RZ, 0xc0, !PT ;  /* 0x7ffffff000057812 */ /* 0x000fe200078ec0ff */
[----:B------:R-:W-:Y:S01]  /*0fb0*/  BSSY.RECONVERGENT B0, `(.L_x_23) ;  /* 0x0000070000007945 */ /* 0x000fe20003800200 */
[----:B-----5:R-:W-:Y:S01]  /*0fc0*/  IADD3 R7, P1, PT, R10, 0x20, RZ ;  /* 0x000000200a077810 */ /* 0x020fe20007f3e0ff */
[----:B------:R-:W-:Y:S02]  /*0fd0*/  IMAD.MOV.U32 R25, RZ, RZ, RZ ;  /* 0x000000ffff197224 */ /* 0x000fe400078e00ff */
[----:B------:R-:W-:Y:S02]  /*0fe0*/  IMAD.MOV R2, RZ, RZ, -R5 ;  /* 0x000000ffff027224 */ /* 0x000fe400078e0a05 */
[----:B------:R-:W-:Y:S01]  /*0ff0*/  IMAD.X R26, RZ, RZ, R11, P1 ;  /* 0x000000ffff1a7224 */ /* 0x000fe200008e060b */
[----:B0-----:R-:W-:-:S04]  /*1000*/  UIADD3 UR4, UP0, UPT, UR4, 0x40, URZ ;  /* 0x0000004004047890 */ /* 0x001fc8000ff1e0ff */
[----:B------:R-:W-:Y:S02]  /*1010*/  UIADD3.X UR5, UPT, UPT, URZ, UR5, URZ, UP0, !UPT ;  /* 0x00000005ff057290 */ /* 0x000fe400087fe4ff */
[----:B------:R-:W-:-:S04]  /*1020*/  IMAD.U32 R8, RZ, RZ, UR4 ;  /* 0x00000004ff087e24 */ /* 0x000fc8000f8e00ff */
[----:B------:R-:W-:-:S07]  /*1030*/  IMAD.U32 R9, RZ, RZ, UR5 ;  /* 0x00000005ff097e24 */ /* 0x000fce000f8e00ff */
.L_x_24:
[C---:B------:R-:W-:Y:S02]  /*1040*/  R2UR UR4, R22.reuse ;  /* 0x00000000160472ca */ /* 0x040fe400000e0000 */
[C---:B------:R-:W-:Y:S02]  /*1050*/  R2UR UR5, R23.reuse ;  /* 0x00000000170572ca */ /* 0x040fe400000e0000 */
[C---:B------:R-:W-:Y:S02]  /*1060*/  R2UR UR6, R22.reuse ;  /* 0x00000000160672ca */ /* 0x040fe400000e0000 */
[C---:B------:R-:W-:Y:S02]  /*1070*/  R2UR UR7, R23.reuse ;  /* 0x00000000170772ca */ /* 0x040fe400000e0000 */
[----:B------:R-:W-:Y:S02]  /*1080*/  R2UR UR8, R22 ;  /* 0x00000000160872ca */ /* 0x000fe400000e0000 */
[----:B------:R-:W-:-:S05]  /*1090*/  R2UR UR9, R23 ;  /* 0x00000000170972ca */ /* 0x000fca00000e0000 */
[----:B------:R-:W2:Y:S04]  /*10a0*/  LDG.E.64 R18, desc[UR4][R8.64+-0x40] ;  /* 0xffffc00408127981 */ /* 0x000ea8000c1e1b00 */
[----:B------:R-:W3:Y:S04]  /*10b0*/  LDG.E.64 R20, desc[UR4][R8.64+-0x38] ;  /* 0xffffc80408147981 */ /* 0x000ee8000c1e1b00 */
[----:B------:R-:W4:Y:S04]  /*10c0*/  LDG.E.64 R12, desc[UR6][R8.64+-0x30] ;  /* 0xffffd006080c7981 */ /* 0x000f28000c1e1b00 */
[----:B------:R-:W5:Y:S01]  /*10d0*/  LDG.E.64 R14, desc[UR8][R8.64+-0x28] ;  /* 0xffffd808080e7981 */ /* 0x000f62000c1e1b00 */
[----:B------:R-:W-:-:S02]  /*10e0*/  R2UR UR10, R22 ;  /* 0x00000000160a72ca */ /* 0x000fc400000e0000 */
[C---:B------:R-:W-:Y:S02]  /*10f0*/  R2UR UR11, R23.reuse ;  /* 0x00000000170b72ca */ /* 0x040fe400000e0000 */
[C---:B------:R-:W-:Y:S02]  /*1100*/  R2UR UR12, R22.reuse ;  /* 0x00000000160c72ca */ /* 0x040fe400000e0000 */
[C---:B------:R-:W-:Y:S02]  /*1110*/  R2UR UR13, R23.reuse ;  /* 0x00000000170d72ca */ /* 0x040fe400000e0000 */
[----:B------:R-:W-:Y:S02]  /*1120*/  R2UR UR14, R22 ;  /* 0x00000000160e72ca */ /* 0x000fe400000e0000 */
[----:B------:R-:W-:Y:S01]  /*1130*/  R2UR UR15, R23 ;  /* 0x00000000170f72ca */ /* 0x000fe200000e0000 */
[----:B--2---:R-:W-:-:S05]  /*1140*/  IMAD.WIDE R18, R4, 0x4, R18 ;  /* 0x0000000404127825 */ /* 0x004fca00078e0212 */
[----:B------:R0:W2:Y:S01]  /*1150*/  LD.E R24, desc[UR6][R18.64+-0x4] ;  /* 0xfffffc0612187980 */ /* 0x0000a2000c101900 */
[----:B---3--:R-:W-:-:S04]  /*1160*/  IMAD.WIDE R20, R4, 0x4, R20 ;  /* 0x0000000404147825 */ /* 0x008fc800078e0214 */
[C---:B----4-:R-:W-:Y:S02]  /*1170*/  IMAD.WIDE R12, R4.reuse, 0x4, R12 ;  /* 0x00000004040c7825 */ /* 0x050fe400078e020c */
[----:B------:R-:W3:Y:S01]  /*1180*/  LD.E R20, desc[UR6][R20.64+-0x4] ;  /* 0xfffffc0614147980 */ /* 0x000ee2000c101900 */
[----:B0-----:R-:W-:Y:S01]  /*1190*/  MOV R18, R7 ;  /* 0x0000000700127202 */ /* 0x001fe20000000f00 */
[----:B------:R-:W-:Y:S02]  /*11a0*/  IMAD.MOV.U32 R19, RZ, RZ, R26 ;  /* 0x000000ffff137224 */ /* 0x000fe400078e001a */
[----:B------:R-:W4:Y:S04]  /*11b0*/  LD.E R12, desc[UR10][R12.64+-0x4] ;  /* 0xfffffc0a0c0c7980 */ /* 0x000f28000c101900 */
[----:B------:R-:W2:Y:S01]  /*11c0*/  LD.E R7, desc[UR4][R18.64+-0x20] ;  /* 0xffffe00412077980 */ /* 0x000ea2000c101900 */
[----:B-----5:R-:W-:-:S03]  /*11d0*/  IMAD.WIDE R14, R4, 0x4, R14 ;  /* 0x00000004040e7825 */ /* 0x020fc600078e020e */
[----:B------:R-:W3:Y:S04]  /*11e0*/  LD.E R27, desc[UR4][R18.64+-0x1c] ;  /* 0xffffe404121b7980 */ /* 0x000ee8000c101900 */
[----:B------:R-:W4:Y:S04]  /*11f0*/  LD.E R29, desc[UR8][R18.64+-0x18] ;  /* 0xffffe808121d7980 */ /* 0x000f28000c101900 */
[----:B------:R-:W5:Y:S04]  /*1200*/  LD.E R15, desc[UR14][R14.64+-0x4] ;  /* 0xfffffc0e0e0f7980 */ /* 0x000f68000c101900 */
[----:B------:R-:W5:Y:S01]  /*1210*/  LD.E R26, desc[UR12][R18.64+-0x14] ;  /* 0xffffec0c121a7980 */ /* 0x000f62000c101900 */
[----:B--2---:R-:W-:-:S03]  /*1220*/  IMAD R7, R7, R24, R25 ;  /* 0x0000001807077224 */ /* 0x004fc600078e0219 */
[----:B------:R-:W2:Y:S01]  /*1230*/  LDG.E.64 R24, desc[UR4][R8.64+-0x20] ;  /* 0xffffe00408187981 */ /* 0x000ea2000c1e1b00 */
[----:B---3--:R-:W-:-:S03]  /*1240*/  IMAD R7, R27, R20, R7 ;  /* 0x000000141b077224 */ /* 0x008fc600078e0207 */
[----:B------:R-:W3:Y:S01]  /*1250*/  LDG.E.64 R20, desc[UR4][R8.64+-0x18] ;  /* 0xffffe80408147981 */ /* 0x000ee2000c1e1b00 */
[----:B----4-:R-:W-:-:S03]  /*1260*/  IMAD R7, R29, R12, R7 ;  /* 0x0000000c1d077224 */ /* 0x010fc600078e0207 */
[----:B------:R-:W4:Y:S01]  /*1270*/  LDG.E.64 R12, desc[UR6][R8.64+-0x10] ;  /* 0xfffff006080c7981 */ /* 0x000f22000c1e1b00 */
[----:B-----5:R-:W-:-:S03]  /*1280*/  IMAD R26, R26, R15, R7 ;  /* 0x0000000f1a1a7224 */ /* 0x020fc600078e0207 */
[----:B------:R-:W5:Y:S01]  /*1290*/  LDG.E.64 R14, desc[UR8][R8.64+-0x8] ;  /* 0xfffff808080e7981 */ /* 0x000f62000c1e1b00 */
[----:B--2---:R-:W-:-:S03]  /*12a0*/  IMAD.WIDE R28, R4, 0x4, R24 ;  /* 0x00000004041c7825 */ /* 0x004fc600078e0218 */
[----:B------:R-:W2:Y:S01]  /*12b0*/  LD.E R24, desc[UR4][R18.64+-0x10] ;  /* 0xfffff00412187980 */ /* 0x000ea2000c101900 */
[----:B---3--:R-:W-:-:S03]  /*12c0*/  IMAD.WIDE R20, R4, 0x4, R20 ;  /* 0x0000000404147825 */ /* 0x008fc600078e0214 */
[----:B------:R-:W2:Y:S01]  /*12d0*/  LD.E R7, desc[UR6][R28.64+-0x4] ;  /* 0xfffffc061c077980 */ /* 0x000ea2000c101900 */
[----:B----4-:R-:W-:-:S03]  /*12e0*/  IMAD.WIDE R12, R4, 0x4, R12 ;  /* 0x00000004040c7825 */ /* 0x010fc600078e020c */
[----:B------:R-:W3:Y:S04]  /*12f0*/  LD.E R20, desc[UR8][R20.64+-0x4] ;  /* 0xfffffc0814147980 */ /* 0x000ee8000c101900 */
[----:B------:R-:W3:Y:S01]  /*1300*/  LD.E R25, desc[UR6][R18.64+-0xc] ;  /* 0xfffff40612197980 */ /* 0x000ee2000c101900 */
[----:B-----5:R-:W-:-:S03]  /*1310*/  IMAD.WIDE R14, R4, 0x4, R14 ;  /* 0x00000004040e7825 */ /* 0x020fc600078e020e */
[----:B------:R-:W4:Y:S04]  /*1320*/  LD.E R12, desc[UR10][R12.64+-0x4] ;  /* 0xfffffc0a0c0c7980 */ /* 0x000f28000c101900 */
[----:B------:R-:W4:Y:S04]  /*1330*/  LD.E R29, desc[UR4][R18.64+-0x8] ;  /* 0xfffff804121d7980 */ /* 0x000f28000c101900 */
[----:B------:R-:W5:Y:S04]  /*1340*/  LD.E R15, desc[UR14][R14.64+-0x4] ;  /* 0xfffffc0e0e0f7980 */ /* 0x000f68000c101900 */
[----:B------:R-:W5:Y:S01]  /*1350*/  LD.E R28, desc[UR12][R18.64+-0x4] ;  /* 0xfffffc0c121c7980 */ /* 0x000f62000c101900 */
[----:B--2---:R-:W-:-:S03]  /*1360*/  IMAD R7, R24, R7, R26 ;  /* 0x0000000718077224 */ /* 0x004fc600078e021a */
[----:B------:R-:W2:Y:S04]  /*1370*/  LDG.E.64 R26, desc[UR4][R8.64] ;  /* 0x00000004081a7981 */ /* 0x000ea8000c1e1b00 */
[----:B------:R-:W2:Y:S01]  /*1380*/  LD.E R24, desc[UR4][R18.64] ;  /* 0x0000000412187980 */ /* 0x000ea2000c101900 */
[----:B---3--:R-:W-:-:S03]  /*1390*/  IMAD R7, R25, R20, R7 ;  /* 0x0000001419077224 */ /* 0x008fc600078e0207 */
[----:B------:R-:W3:Y:S04]  /*13a0*/  LDG.E.64 R20, desc[UR4][R8.64+0x8] ;  /* 0x0000080408147981 */ /* 0x000ee8000c1e1b00 */
[----:B------:R-:W3:Y:S01]  /*13b0*/  LD.E R25, desc[UR6][R18.64+0x4] ;  /* 0x0000040612197980 */ /* 0x000ee2000c101900 */
[----:B----4-:R-:W-:-:S03]  /*13c0*/  IMAD R7, R29, R12, R7 ;  /* 0x0000000c1d077224 */ /* 0x010fc600078e0207 */
[----:B------:R-:W4:Y:S04]  /*13d0*/  LDG.E.64 R12, desc[UR6][R8.64+0x10] ;  /* 0x00001006080c7981 */ /* 0x000f28000c1e1b00 */
[----:B------:R-:W4:Y:S01]  /*13e0*/  LD.E R29, desc[UR10][R18.64+0x8] ;  /* 0x0000080a121d7980 */ /* 0x000f22000c101900 */
[----:B-----5:R-:W-:-:S03]  /*13f0*/  IMAD R28, R28, R15, R7 ;  /* 0x0000000f1c1c7224 */ /* 0x020fc600078e0207 */
[----:B------:R-:W5:Y:S01]  /*1400*/  LDG.E.64 R14, desc[UR8][R8.64+0x18] ;  /* 0x00001808080e7981 */ /* 0x000f62000c1e1b00 */
[----:B--2---:R-:W-:-:S05]  /*1410*/  IMAD.WIDE R26, R4, 0x4, R26 ;  /* 0x00000004041a7825 */ /* 0x004fca00078e021a */
[----:B------:R-:W2:Y:S01]  /*1420*/  LD.E R7, desc[UR6][R26.64+-0x4] ;  /* 0xfffffc061a077980 */ /* 0x000ea2000c101900 */
[----:B---3--:R-:W-:-:S06]  /*1430*/  IMAD.WIDE R20, R4, 0x4, R20 ;  /* 0x0000000404147825 */ /* 0x008fcc00078e0214 */
[----:B------:R-:W3:Y:S01]  /*1440*/  LD.E R20, desc[UR8][R20.64+-0x4] ;  /* 0xfffffc0814147980 */ /* 0x000ee2000c101900 */
[----:B----4-:R-:W-:-:S03]  /*1450*/  IMAD.WIDE R12, R4, 0x4, R12 ;  /* 0x00000004040c7825 */ /* 0x010fc600078e020c */
[----:B------:R-:W4:Y:S04]  /*1460*/  LDG.E.64 R26, desc[UR4][R8.64+0x20] ;  /* 0x00002004081a7981 */ /* 0x000f28000c1e1b00 */
[----:B------:R-:W4:Y:S01]  /*1470*/  LD.E R12, desc[UR12][R12.64+-0x4] ;  /* 0xfffffc0c0c0c7980 */ /* 0x000f22000c101900 */
[----:B-----5:R-:W-:-:S06]  /*1480*/  IMAD.WIDE R14, R4, 0x4, R14 ;  /* 0x00000004040e7825 */ /* 0x020fcc00078e020e */
[----:B------:R-:W5:Y:S04]  /*1490*/  LD.E R14, desc[UR14][R14.64+-0x4] ;  /* 0xfffffc0e0e0e7980 */ /* 0x000f68000c101900 */
[----:B------:R-:W5:Y:S01]  /*14a0*/  LD.E R13, desc[UR4][R18.64+0xc] ;  /* 0x00000c04120d7980 */ /* 0x000f62000c101900 */
[----:B------:R-:W-:Y:S02]  /*14b0*/  R2UR UR16, R22 ;  /* 0x00000000161072ca */ /* 0x000fe400000e0000 */
[----:B------:R-:W-:Y:S01]  /*14c0*/  R2UR UR17, R23 ;  /* 0x00000000171172ca */ /* 0x000fe200000e0000 */
[----:B------:R-:W5:Y:S01]  /*14d0*/  LD.E R15, desc[UR8][R18.64+0x14] ;  /* 0x00001408120f7980 */ /* 0x000f62000c101900 */
[----:B--2---:R-:W-:-:S03]  /*14e0*/  IMAD R7, R24, R7, R28 ;  /* 0x0000000718077224 */ /* 0x004fc600078e021c */
[----:B------:R-:W2:Y:S01]  /*14f0*/  LD.E R28, desc[UR14][R18.64+0x1c] ;  /* 0x00001c0e121c7980 */ /* 0x000ea2000c101900 */
[----:B---3--:R-:W-:-:S03]  /*1500*/  IMAD R7, R25, R20, R7 ;  /* 0x0000001419077224 */ /* 0x008fc600078e0207 */
[----:B------:R-:W3:Y:S04]  /*1510*/  LDG.E.64 R20, desc[UR6][R8.64+0x28] ;  /* 0x0000280608147981 */ /* 0x000ee8000c1e1b00 */
[----:B------:R-:W2:Y:S01]  /*1520*/  LDG.E.64 R24, desc[UR8][R8.64+0x30] ;  /* 0x0000300808187981 */ /* 0x000ea2000c1e1b00 */
[----:B----4-:R-:W-:Y:S02]  /*1530*/  IMAD R7, R29, R12, R7 ;  /* 0x0000000c1d077224 */ /* 0x010fe400078e0207 */
[----:B------:R-:W-:Y:S01]  /*1540*/  IMAD.WIDE R26, R4, 0x4, R26 ;  /* 0x00000004041a7825 */ /* 0x000fe200078e021a */
[----:B------:R-:W4:Y:S05]  /*1550*/  LD.E R29, desc[UR6][R18.64+0x18] ;  /* 0x00001806121d7980 */ /* 0x000f2a000c101900 */
[----:B------:R-:W4:Y:S01]  /*1560*/  LD.E R27, desc[UR6][R26.64+-0x4] ;  /* 0xfffffc061a1b7980 */ /* 0x000f22000c101900 */
[----:B-----5:R-:W-:-:S03]  /*1570*/  IMAD R14, R13, R14, R7 ;  /* 0x0000000e0d0e7224 */ /* 0x020fc600078e0207 */
[----:B------:R-:W5:Y:S04]  /*1580*/  LDG.E.64 R12, desc[UR4][R8.64+0x38] ;  /* 0x00003804080c7981 */ /* 0x000f68000c1e1b00 */
[----:B------:R-:W4:Y:S01]  /*1590*/  LD.E R7, desc[UR4][R18.64+0x10] ;  /* 0x0000100412077980 */ /* 0x000f22000c101900 */
[----:B---3--:R-:W-:-:S04]  /*15a0*/  IMAD.WIDE R20, R4, 0x4, R20 ;  /* 0x0000000404147825 */ /* 0x008fc800078e0214 */
[C---:B--2---:R-:W-:Y:S02]  /*15b0*/  IMAD.WIDE R24, R4.reuse, 0x4, R24 ;  /* 0x0000000404187825 */ /* 0x044fe400078e0218 */
[----:B------:R-:W2:Y:S04]  /*15c0*/  LD.E R20, desc[UR10][R20.64+-0x4] ;  /* 0xfffffc0a14147980 */ /* 0x000ea8000c101900 */
[----:B------:R-:W3:Y:S01]  /*15d0*/  LD.E R24, desc[UR12][R24.64+-0x4] ;  /* 0xfffffc0c18187980 */ /* 0x000ee2000c101900 */
[----:B-----5:R-:W-:-:S06]  /*15e0*/  IMAD.WIDE R12, R4, 0x4, R12 ;  /* 0x00000004040c7825 */ /* 0x020fcc00078e020c */
[----:B------:R-:W5:Y:S01]  /*15f0*/  LD.E R13, desc[UR16][R12.64+-0x4] ;  /* 0xfffffc100c0d7980 */ /* 0x000f62000c101900 */
[----:B------:R-:W-:Y:S02]  /*1600*/  VIADD R2, R2, 0x10 ;  /* 0x0000001002027836 */ /* 0x000fe40000000000 */
[----:B----4-:R-:W-:-:S03]  /*1610*/  IMAD R7, R7, R27, R14 ;  /* 0x0000001b07077224 */ /* 0x010fc600078e020e */
[----:B------:R-:W-:Y:S02]  /*1620*/  ISETP.NE.AND P1, PT, R2, RZ, PT ;  /* 0x000000ff0200720c */ /* 0x000fe40003f25270 */
[----:B------:R-:W-:-:S05]  /*1630*/  IADD3 R8, P3, PT, R8, 0x80, RZ ;  /* 0x0000008008087810 */ /* 0x000fca0007f7e0ff */
[----:B------:R-:W-:Y:S02]  /*1640*/  IMAD.X R9, RZ, RZ, R9, P3 ;  /* 0x000000ffff097224 */ /* 0x000fe400018e0609 */
[----:B--2---:R-:W-:Y:S01]  /*1650*/  IMAD R15, R15, R20, R7 ;  /* 0x000000140f0f7224 */ /* 0x004fe200078e0207 */
[----:B------:R-:W-:-:S03]  /*1660*/  IADD3 R7, P2, PT, R18, 0x40, RZ ;  /* 0x0000004012077810 */ /* 0x000fc60007f5e0ff */
[----:B---3--:R-:W-:Y:S02]  /*1670*/  IMAD R15, R29, R24, R15 ;  /* 0x000000181d0f7224 */ /* 0x008fe400078e020f */
[----:B------:R-:W-:Y:S02]  /*1680*/  IMAD.X R26, RZ, RZ, R19, P2 ;  /* 0x000000ffff1a7224 */ /* 0x000fe400010e0613 */
[----:B-----5:R-:W-:Y:S01]  /*1690*/  IMAD R25, R28, R13, R15 ;  /* 0x0000000d1c197224 */ /* 0x020fe200078e020f */
[----:B------:R-:W-:Y:S06]  /*16a0*/  @P1 BRA `(.L_x_24) ;  /* 0xfffffff800641947 */ /* 0x000fec000383ffff */
[----:B------:R-:W-:Y:S05]  /*16b0*/  BSYNC.RECONVERGENT B0 ;  /* 0x0000000000007941 */ /* 0x000fea0003800200 */
.L_x_23:
[----:B------:R-:W-:Y:S04]  /*16c0*/  BSSY.RECONVERGENT B0, `(.L_x_22) ;  /* 0x000008e000007945 */ /* 0x000fe80003800200 */
[----:B------:R-:W-:Y:S05]  /*16d0*/  @!P0 BRA `(.L_x_25) ;  /* 0x0000000800308947 */ /* 0x000fea0003800000 */
[----:B------:R-:W-:Y:S02]  /*16e0*/  ISETP.GE.U32.AND P0, PT, R6, 0x8, PT ;  /* 0x000000080600780c */ /* 0x000fe40003f06070 */
[----:B------:R-:W-:-:S04]  /*16f0*/  LOP3.LUT R2, R0, 0x7, RZ, 0xc0, !PT ;  /* 0x0000000700027812 */ /* 0x000fc800078ec0ff */
[----:B------:R-:W-:-:S07]  /*1700*/  ISETP.NE.AND P1, PT, R2, RZ, PT ;  /* 0x000000ff0200720c */ /* 0x000fce0003f25270 */
[----:B------:R-:W-:Y:S06]  /*1710*/  @!P0 BRA `(.L_x_26) ;  /* 0x0000000400088947 */ /* 0x000fec0003800000 */
[----:B------:R-:W0:Y:S01]  /*1720*/  LDC.64 R28, c[0x0][0x390] ;  /* 0x0000e400ff1c7b82 */ /* 0x000e220000000a00 */
[----:B------:R-:W-:Y:S02]  /*1730*/  R2UR UR4, R22 ;  /* 0x00000000160472ca */ /* 0x000fe400000e0000 */
[----:B------:R-:W-:Y:S01]  /*1740*/  R2UR UR5, R23 ;  /* 0x00000000170572ca */ /* 0x000fe200000e0000 */
[----:B0-----:R-:W-:-:S12]  /*1750*/  IMAD.WIDE.U32 R28, R5, 0x8, R28 ;  /* 0x00000008051c7825 */ /* 0x001fd800078e001c */
[----:B------:R-:W2:Y:S04]  /*1760*/  LDG.E.64 R8, desc[UR4][R28.64] ;  /* 0x000000041c087981 */ /* 0x000ea8000c1e1b00 */
[----:B------:R-:W3:Y:S01]  /*1770*/  LDG.E.64 R6, desc[UR4][R28.64+0x8] ;  /* 0x000008041c067981 */ /* 0x000ee2000c1e1b00 */
[C---:B------:R-:W-:Y:S01]  /*1780*/  R2UR UR6, R22.reuse ;  /* 0x00000000160672ca */ /* 0x040fe200000e0000 */
[----:B-----5:R-:W-:Y:S01]  /*1790*/  IMAD.WIDE.U32 R12, R5, 0x4, R10 ;  /* 0x00000004050c7825 */ /* 0x020fe200078e000a */
[C---:B------:R-:W-:Y:S01]  /*17a0*/  R2UR UR7, R23.reuse ;  /* 0x00000000170772ca */ /* 0x040fe200000e0000 */
[----:B------:R-:W4:Y:S01]  /*17b0*/  LDG.E.64 R26, desc[UR4][R28.64+0x28] ;  /* 0x000028041c1a7981 */ /* 0x000f22000c1e1b00 */
[C---:B------:R-:W-:Y:S02]  /*17c0*/  R2UR UR8, R22.reuse ;  /* 0x00000000160872ca */ /* 0x040fe400000e0000 */
[----:B------:R-:W-:Y:S01]  /*17d0*/  R2UR UR9, R23 ;  /* 0x00000000170972ca */ /* 0x000fe200000e0000 */
[----:B------:R-:W4:Y:S01]  /*17e0*/  LD.E R20, desc[UR4][R12.64] ;  /* 0x000000040c147980 */ /* 0x000f22000c101900 */
[----:B------:R-:W-:-:S02]  /*17f0*/  R2UR UR10, R22 ;  /* 0x00000000160a72ca */ /* 0x000fc400000e0000 */
[----:B------:R-:W-:Y:S01]  /*1800*/  R2UR UR11, R23 ;  /* 0x00000000170b72ca */ /* 0x000fe200000e0000 */
[----:B------:R-:W4:Y:S04]  /*1810*/  LD.E R24, desc[UR4][R12.64+0x4] ;  /* 0x000004040c187980 */ /* 0x000f28000c101900 */
[----:B------:R-:W4:Y:S08]  /*1820*/  LDG.E.64 R18, desc[UR6][R28.64+0x10] ;  /* 0x000010061c127981 */ /* 0x000f30000c1e1b00 */
[----:B------:R-:W4:Y:S01]  /*1830*/  LDG.E.64 R14, desc[UR10][R28.64+0x20] ;  /* 0x0000200a1c0e7981 */ /* 0x000f22000c1e1b00 */
[----:B--2---:R-:W-:-:S05]  /*1840*/  IMAD.WIDE R8, R4, 0x4, R8 ;  /* 0x0000000404087825 */ /* 0x004fca00078e0208 */
[----:B------:R-:W2:Y:S01]  /*1850*/  LD.E R21, desc[UR6][R8.64+-0x4] ;  /* 0xfffffc0608157980 */ /* 0x000ea2000c101900 */
[----:B---3--:R-:W-:-:S06]  /*1860*/  IMAD.WIDE R6, R4, 0x4, R6 ;  /* 0x0000000404067825 */ /* 0x008fcc00078e0206 */
[----:B------:R-:W3:Y:S04]  /*1870*/  LD.E R7, desc[UR6][R6.64+-0x4] ;  /* 0xfffffc0606077980 */ /* 0x000ee8000c101900 */
[----:B------:R-:W3:Y:S01]  /*1880*/  LDG.E.64 R8, desc[UR8][R28.64+0x18] ;  /* 0x000018081c087981 */ /* 0x000ee2000c1e1b00 */
[C---:B------:R-:W-:Y:S02]  /*1890*/  R2UR UR14, R22.reuse ;  /* 0x00000000160e72ca */ /* 0x040fe400000e0000 */
[C---:B------:R-:W-:Y:S02]  /*18a0*/  R2UR UR15, R23.reuse ;  /* 0x00000000170f72ca */ /* 0x040fe400000e0000 */
[----:B------:R-:W-:Y:S02]  /*18b0*/  R2UR UR22, R22 ;  /* 0x00000000161672ca */ /* 0x000fe400000e0000 */
[----:B------:R-:W-:-:S02]  /*18c0*/  R2UR UR23, R23 ;  /* 0x00000000171772ca */ /* 0x000fc400000e0000 */
[C---:B------:R-:W-:Y:S02]  /*18d0*/  R2UR UR12, R22.reuse ;  /* 0x00000000160c72ca */ /* 0x040fe400000e0000 */
[C---:B------:R-:W-:Y:S02]  /*18e0*/  R2UR UR13, R23.reuse ;  /* 0x00000000170d72ca */ /* 0x040fe400000e0000 */
[C---:B------:R-:W-:Y:S02]  /*18f0*/  R2UR UR16, R22.reuse ;  /* 0x00000000161072ca */ /* 0x040fe400000e0000 */
[C---:B------:R-:W-:Y:S02]  /*1900*/  R2UR UR17, R23.reuse ;  /* 0x00000000171172ca */ /* 0x040fe400000e0000 */
[----:B------:R-:W-:Y:S02]  /*1910*/  R2UR UR20, R22 ;  /* 0x00000000161472ca */ /* 0x000fe400000e0000 */
[----:B------:R-:W-:-:S02]  /*1920*/  R2UR UR21, R23 ;  /* 0x00000000171572ca */ /* 0x000fc400000e0000 */
[----:B------:R-:W-:Y:S02]  /*1930*/  R2UR UR24, R22 ;  /* 0x00000000161872ca */ /* 0x000fe400000e0000 */
[----:B------:R-:W-:Y:S01]  /*1940*/  R2UR UR25, R23 ;  /* 0x00000000171972ca */ /* 0x000fe200000e0000 */
[----:B----4-:R-:W-:-:S04]  /*1950*/  IMAD.WIDE R14, R4, 0x4, R14 ;  /* 0x00000004040e7825 */ /* 0x010fc800078e020e */
[----:B------:R-:W-:-:S04]  /*1960*/  IMAD.WIDE R18, R4, 0x4, R18 ;  /* 0x0000000404127825 */ /* 0x000fc800078e0212 */
[----:B--2---:R-:W-:Y:S02]  /*1970*/  IMAD R20, R20, R21, R25 ;  /* 0x0000001514147224 */ /* 0x004fe400078e0219 */
[----:B------:R-:W2:Y:S04]  /*1980*/  LD.E R21, desc[UR16][R12.64+0x14] ;  /* 0x000014100c157980 */ /* 0x000ea8000c101900 */
[----:B------:R-:W4:Y:S01]  /*1990*/  LD.E R25, desc[UR24][R12.64+0x1c] ;  /* 0x00001c180c197980 */ /* 0x000f22000c101900 */
[----:B---3--:R-:W-:-:S06]  /*19a0*/  IMAD.WIDE R8, R4, 0x4, R8 ;  /* 0x0000000404087825 */ /* 0x008fcc00078e0208 */
[----:B------:R-:W3:Y:S01]  /*19b0*/  LD.E R8, desc[UR10][R8.64+-0x4] ;  /* 0xfffffc0a08087980 */ /* 0x000ee2000c101900 */
[----:B------:R-:W-:-:S03]  /*19c0*/  IMAD R6, R24, R7, R20 ;  /* 0x0000000718067224 */ /* 0x000fc600078e0214 */
[----:B------:R-:W2:Y:S04]  /*19d0*/  LD.E R7, desc[UR6][R18.64+-0x4] ;  /* 0xfffffc0612077980 */ /* 0x000ea8000c101900 */
[----:B------:R-:W4:Y:S04]  /*19e0*/  LD.E R20, desc[UR12][R12.64+0x10] ;  /* 0x0000100c0c147980 */ /* 0x000f28000c101900 */
[----:B------:R0:W4:Y:S04]  /*19f0*/  LD.E R9, desc[UR14][R14.64+-0x4] ;  /* 0xfffffc0e0e097980 */ /* 0x000128000c101900 */
[----:B------:R-:W2:Y:S04]  /*1a00*/  LD.E R18, desc[UR4][R12.64+0x8] ;  /* 0x000008040c127980 */ /* 0x000ea8000c101900 */
[----:B------:R-:W3:Y:S04]  /*1a10*/  LD.E R19, desc[UR8][R12.64+0xc] ;  /* 0x00000c080c137980 */ /* 0x000ee8000c101900 */
[----:B------:R-:W0:Y:S04]  /*1a20*/  LDG.E.64 R14, desc[UR22][R28.64+0x30] ;  /* 0x000030161c0e7981 */ /* 0x000e28000c1e1b00 */
[----:B------:R1:W4:Y:S04]  /*1a30*/  LD.E R24, desc[UR20][R12.64+0x18] ;  /* 0x000018140c187980 */ /* 0x000328000c101900 */
[----:B------:R-:W1:Y:S01]  /*1a40*/  LDG.E.64 R12, desc[UR6][R28.64+0x38] ;  /* 0x000038061c0c7981 */ /* 0x000e62000c1e1b00 */
[----:B------:R-:W-:-:S02]  /*1a50*/  R2UR UR18, R22 ;  /* 0x00000000161272ca */ /* 0x000fc400000e0000 */
[----:B------:R-:W-:Y:S01]  /*1a60*/  R2UR UR19, R23 ;  /* 0x00000000171372ca */ /* 0x000fe200000e0000 */
[----:B------:R-:W-:-:S12]  /*1a70*/  IMAD.WIDE R26, R4, 0x4, R26 ;  /* 0x00000004041a7825 */ /* 0x000fd800078e021a */
[----:B------:R-:W4:Y:S01]  /*1a80*/  LD.E R26, desc[UR18][R26.64+-0x4] ;  /* 0xfffffc121a1a7980 */ /* 0x000f22000c101900 */
[----:B0-----:R-:W-:-:S06]  /*1a90*/  IMAD.WIDE R14, R4, 0x4, R14 ;  /* 0x00000004040e7825 */ /* 0x001fcc00078e020e */
[----:B------:R-:W4:Y:S01]  /*1aa0*/  LD.E R15, desc[UR4][R14.64+-0x4] ;  /* 0xfffffc040e0f7980 */ /* 0x000f22000c101900 */
[----:B-1----:R-:W-:-:S05]  /*1ab0*/  IMAD.WIDE R12, R4, 0x4, R12 ;  /* 0x00000004040c7825 */ /* 0x002fca00078e020c */
[----:B------:R-:W4:Y:S01]  /*1ac0*/  LD.E R14, desc[UR6][R12.64+-0x4] ;  /* 0xfffffc060c0e7980 */ /* 0x000f22000c101900 */
[----:B--2---:R-:W-:-:S04]  /*1ad0*/  IMAD R6, R18, R7, R6 ;  /* 0x0000000712067224 */ /* 0x004fc800078e0206 */
[----:B---3--:R-:W-:-:S04]  /*1ae0*/  IMAD R6, R19, R8, R6 ;  /* 0x0000000813067224 */ /* 0x008fc800078e0206 */
[----:B----4-:R-:W-:-:S04]  /*1af0*/  IMAD R6, R20, R9, R6 ;  /* 0x0000000914067224 */ /* 0x010fc800078e0206 */
[----:B------:R-:W-:Y:S02]  /*1b00*/  IMAD R6, R21, R26, R6 ;  /* 0x0000001a15067224 */ /* 0x000fe400078e0206 */
[----:B------:R-:W-:Y:S02]  /*1b10*/  VIADD R5, R5, 0x8 ;  /* 0x0000000805057836 */ /* 0x000fe40000000000 */
[----:B------:R-:W-:-:S04]  /*1b20*/  IMAD R6, R24, R15, R6 ;  /* 0x0000000f18067224 */ /* 0x000fc800078e0206 */
[----:B------:R-:W-:-:S07]  /*1b30*/  IMAD R25, R25, R14, R6 ;  /* 0x0000000e19197224 */ /* 0x000fce00078e0206 */
.L_x_26:
[----:B------:R-:W-:Y:S05]  /*1b40*/  @!P1 BRA `(.L_x_25) ;  /* 0x0000000400149947 */ /* 0x000fea0003800000 */
[----:B------:R-:W-:Y:S02]  /*1b50*/  ISETP.GE.U32.AND P0, PT, R2, 0x4, PT ;  /* 0x000000040200780c */ /* 0x000fe40003f06070 */
[----:B------:R-:W-:-:S04]  /*1b60*/  LOP3.LUT R0, R0, 0x3, RZ, 0xc0, !PT ;  /* 0x0000000300007812 */ /* 0x000fc800078ec0ff */
[----:B------:R-:W-:-:S07]  /*1b70*/  ISETP.NE.AND P1, PT, R0, RZ, PT ;  /* 0x000000ff0000720c */ /* 0x000fce0003f25270 */
[----:B------:R-:W-:Y:S06]  /*1b80*/  @!P0 BRA `(.L_x_27) ;  /* 0x0000000000988947 */ /* 0x000fec0003800000 */
[----:B------:R-:W0:Y:S01]  /*1b90*/  LDC.64 R6, c[0x0][0x390] ;  /* 0x0000e400ff067b82 */ /* 0x000e220000000a00 */
[C---:B------:R-:W-:Y:S02]  /*1ba0*/  R2UR UR4, R22.reuse ;  /* 0x00000000160472ca */ /* 0x040fe400000e0000 */
[C---:B------:R-:W-:Y:S02]  /*1bb0*/  R2UR UR5, R23.reuse ;  /* 0x00000000170572ca */ /* 0x040fe400000e0000 */
[C---:B------:R-:W-:Y:S02]  /*1bc0*/  R2UR UR6, R22.reuse ;  /* 0x00000000160672ca */ /* 0x040fe400000e0000 */
[C---:B------:R-:W-:Y:S02]  /*1bd0*/  R2UR UR7, R23.reuse ;  /* 0x00000000170772ca */ /* 0x040fe400000e0000 */
[----:B------:R-:W-:Y:S02]  /*1be0*/  R2UR UR8, R22 ;  /* 0x00000000160872ca */ /* 0x000fe400000e0000 */
[----:B------:R-:W-:Y:S01]  /*1bf0*/  R2UR UR9, R23 ;  /* 0x00000000170972ca */ /* 0x000fe200000e0000 */
[----:B0-----:R-:W-:-:S05]  /*1c00*/  IMAD.WIDE.U32 R18, R5, 0x8, R6 ;  /* 0x0000000805127825 */ /* 0x001fca00078e0006 */
[----:B------:R-:W2:Y:S04]  /*1c10*/  LDG.E.64 R6, desc[UR4][R18.64] ;  /* 0x0000000412067981 */ /* 0x000ea8000c1e1b00 */
[----:B------:R-:W3:Y:S04]  /*1c20*/  LDG.E.64 R12, desc[UR6][R18.64+0x8] ;  /* 0x00000806120c7981 */ /* 0x000ee8000c1e1b00 */
[----:B------:R-:W4:Y:S04]  /*1c30*/  LDG.E.64 R14, desc[UR8][R18.64+0x10] ;  /* 0x00001008120e7981 */ /* 0x000f28000c1e1b00 */
[----:B------:R-:W4:Y:S01]  /*1c40*/  LDG.E.64 R8, desc[UR4][R18.64+0x18] ;  /* 0x0000180412087981 */ /* 0x000f22000c1e1b00 */
[----:B------:R-:W-:-:S02]  /*1c50*/  R2UR UR10, R22 ;  /* 0x00000000160a72ca */ /* 0x000fc400000e0000 */
[C---:B------:R-:W-:Y:S02]  /*1c60*/  R2UR UR11, R23.reuse ;  /* 0x00000000170b72ca */ /* 0x040fe400000e0000 */
[C---:B------:R-:W-:Y:S02]  /*1c70*/  R2UR UR14, R22.reuse ;  /* 0x00000000160e72ca */ /* 0x040fe400000e0000 */
[C---:B------:R-:W-:Y:S02]  /*1c80*/  R2UR UR15, R23.reuse ;  /* 0x00000000170f72ca */ /* 0x040fe400000e0000 */
[C---:B------:R-:W-:Y:S02]  /*1c90*/  R2UR UR12, R22.reuse ;  /* 0x00000000160c72ca */ /* 0x040fe400000e0000 */
[----:B------:R-:W-:Y:S02]  /*1ca0*/  R2UR UR13, R23 ;  /* 0x00000000170d72ca */ /* 0x000fe400000e0000 */
[----:B------:R-:W-:-:S02]  /*1cb0*/  R2UR UR16, R22 ;  /* 0x00000000161072ca */ /* 0x000fc400000e0000 */
[----:B------:R-:W-:Y:S01]  /*1cc0*/  R2UR UR17, R23 ;  /* 0x00000000171172ca */ /* 0x000fe200000e0000 */
[----:B--2---:R-:W-:-:S04]  /*1cd0*/  IMAD.WIDE R20, R4, 0x4, R6 ;  /* 0x0000000404147825 */ /* 0x004fc800078e0206 */
[----:B-----5:R-:W-:Y:S01]  /*1ce0*/  IMAD.WIDE.U32 R6, R5, 0x4, R10 ;  /* 0x0000000405067825 */ /* 0x020fe200078e000a */
[----:B------:R-:W2:Y:S03]  /*1cf0*/  LD.E R2, desc[UR6][R20.64+-0x4] ;  /* 0xfffffc0614027980 */ /* 0x000ea6000c101900 */
[C---:B---3--:R-:W-:Y:S01]  /*1d00*/  IMAD.WIDE R12, R4.reuse, 0x4, R12 ;  /* 0x00000004040c7825 */ /* 0x048fe200078e020c */
[----:B------:R-:W2:Y:S03]  /*1d10*/  LD.E R18, desc[UR4][R6.64] ;  /* 0x0000000406127980 */ /* 0x000ea6000c101900 */
[C---:B----4-:R-:W-:Y:S01]  /*1d20*/  IMAD.WIDE R14, R4.reuse, 0x4, R14 ;  /* 0x00000004040e7825 */ /* 0x050fe200078e020e */
[----:B------:R-:W3:Y:S04]  /*1d30*/  LD.E R19, desc[UR8][R6.64+0x4] ;  /* 0x0000040806137980 */ /* 0x000ee8000c101900 */
[----:B------:R-:W3:Y:S01]  /*1d40*/  LD.E R12, desc[UR10][R12.64+-0x4] ;  /* 0xfffffc0a0c0c7980 */ /* 0x000ee2000c101900 */
[----:B------:R-:W-:-:S03]  /*1d50*/  IMAD.WIDE R8, R4, 0x4, R8 ;  /* 0x0000000404087825 */ /* 0x000fc600078e0208 */
[----:B------:R-:W4:Y:S04]  /*1d60*/  LD.E R14, desc[UR14][R14.64+-0x4] ;  /* 0xfffffc0e0e0e7980 */ /* 0x000f28000c101900 */
[----:B------:R-:W4:Y:S04]  /*1d70*/  LD.E R27, desc[UR12][R6.64+0x8] ;  /* 0x0000080c061b7980 */ /* 0x000f28000c101900 */
[----:B------:R-:W4:Y:S04]  /*1d80*/  LD.E R21, desc[UR6][R6.64+0xc] ;  /* 0x00000c0606157980 */ /* 0x000f28000c101900 */
[----:B------:R-:W4:Y:S01]  /*1d90*/  LD.E R8, desc[UR16][R8.64+-0x4] ;  /* 0xfffffc1008087980 */ /* 0x000f22000c101900 */
[----:B------:R-:W-:Y:S01]  /*1da0*/  IADD3 R5, PT, PT, R5, 0x4, RZ ;  /* 0x0000000405057810 */ /* 0x000fe20007ffe0ff */
[----:B--2---:R-:W-:-:S04]  /*1db0*/  IMAD R2, R18, R2, R25 ;  /* 0x0000000212027224 */ /* 0x004fc800078e0219 */
[----:B---3--:R-:W-:-:S04]  /*1dc0*/  IMAD R2, R19, R12, R2 ;  /* 0x0000000c13027224 */ /* 0x008fc800078e0202 */
[----:B----4-:R-:W-:-:S04]  /*1dd0*/  IMAD R2, R27, R14, R2 ;  /* 0x0000000e1b027224 */ /* 0x010fc800078e0202 */
[----:B------:R-:W-:-:S07]  /*1de0*/  IMAD R25, R21, R8, R2 ;  /* 0x0000000815197224 */ /* 0x000fce00078e0202 */
.L_x_27:
[----:B------:R-:W-:Y:S05]  /*1df0*/  @!P1 BRA `(.L_x_25) ;  /* 0x0000000000689947 */ /* 0x000fea0003800000 */
[----:B------:R-:W0:Y:S01]  /*1e00*/  LDC.64 R6, c[0x0][0x390] ;  /* 0x0000e400ff067b82 */ /* 0x000e220000000a00 */
[----:B-----5:R-:W-:-:S04]  /*1e10*/  IMAD.WIDE.U32 R10, R5, 0x4, R10 ;  /* 0x00000004050a7825 */ /* 0x020fc800078e000a */
[----:B------:R-:W-:Y:S02]  /*1e20*/  IMAD.MOV R0, RZ, RZ, -R0 ;  /* 0x000000ffff007224 */ /* 0x000fe400078e0a00 */
[----:B0-----:R-:W-:-:S04]  /*1e30*/  IMAD.WIDE.U32 R6, R5, 0x8, R6 ;  /* 0x0000000805067825 */ /* 0x001fc800078e0006 */
[----:B------:R-:W-:Y:S02]  /*1e40*/  IMAD.MOV.U32 R5, RZ, RZ, R6 ;  /* 0x000000ffff057224 */ /* 0x000fe400078e0006 */
[----:B------:R-:W-:-:S07]  /*1e50*/  IMAD.MOV.U32 R12, RZ, RZ, R7 ;  /* 0x000000ffff0c7224 */ /* 0x000fce00078e0007 */
.L_x_28:
[----:B------:R-:W-:Y:S01]  /*1e60*/  R2UR UR4, R22 ;  /* 0x00000000160472ca */ /* 0x000fe200000e0000 */
[----:B------:R-:W-:Y:S01]  /*1e70*/  IMAD.MOV.U32 R8, RZ, RZ, R5 ;  /* 0x000000ffff087224 */ /* 0x000fe200078e0005 */
[----:B------:R-:W-:Y:S01]  /*1e80*/  R2UR UR5, R23 ;  /* 0x00000000170572ca */ /* 0x000fe200000e0000 */
[----:B------:R-:W-:-:S12]  /*1e90*/  IMAD.MOV.U32 R9, RZ, RZ, R12 ;  /* 0x000000ffff097224 */ /* 0x000fd800078e000c */
[----:B------:R0:W2:Y:S01]  /*1ea0*/  LDG.E.64 R6, desc[UR4][R8.64] ;  /* 0x0000000408067981 */ /* 0x0000a2000c1e1b00 */
[----:B------:R-:W-:Y:S02]  /*1eb0*/  R2UR UR6, R22 ;  /* 0x00000000160672ca */ /* 0x000fe400000e0000 */
[----:B------:R-:W-:Y:S02]  /*1ec0*/  R2UR UR7, R23 ;  /* 0x00000000170772ca */ /* 0x000fe400000e0000 */
[----:B0-----:R-:W-:Y:S01]  /*1ed0*/  MOV R8, R10 ;  /* 0x0000000a00087202 */ /* 0x001fe20000000f00 */
[----:B------:R-:W-:-:S05]  /*1ee0*/  IMAD.MOV.U32 R9, RZ, RZ, R11 ;  /* 0x000000ffff097224 */ /* 0x000fca00078e000b */
[----:B------:R-:W3:Y:S01]  /*1ef0*/  LD.E R2, desc[UR4][R8.64] ;  /* 0x0000000408027980 */ /* 0x000ee2000c101900 */
[----:B--2---:R-:W-:-:S06]  /*1f00*/  IMAD.WIDE R6, R4, 0x4, R6 ;  /* 0x0000000404067825 */ /* 0x004fcc00078e0206 */
[----:B------:R-:W3:Y:S01]  /*1f10*/  LD.E R6, desc[UR6][R6.64+-0x4] ;  /* 0xfffffc0606067980 */ /* 0x000ee2000c101900 */
[----:B------:R-:W-:-:S05]  /*1f20*/  VIADD R0, R0, 0x1 ;  /* 0x0000000100007836 */ /* 0x000fca0000000000 */
[----:B------:R-:W-:Y:S02]  /*1f30*/  ISETP.NE.AND P0, PT, R0, RZ, PT ;  /* 0x000000ff0000720c */ /* 0x000fe40003f05270 */
[----:B------:R-:W-:Y:S02]  /*1f40*/  IADD3 R5, P1, PT, R5, 0x8, RZ ;  /* 0x0000000805057810 */ /* 0x000fe40007f3e0ff */
[----:B------:R-:W-:-:S03]  /*1f50*/  IADD3 R10, P2, PT, R10, 0x4, RZ ;  /* 0x000000040a0a7810 */ /* 0x000fc60007f5e0ff */
[----:B------:R-:W-:Y:S02]  /*1f60*/  IMAD.X R12, RZ, RZ, R12, P1 ;  /* 0x000000ffff0c7224 */ /* 0x000fe400008e060c */
[----:B------:R-:W-:Y:S02]  /*1f70*/  IMAD.X R11, RZ, RZ, R11, P2 ;  /* 0x000000ffff0b7224 */ /* 0x000fe400010e060b */
[----:B---3--:R-:W-:Y:S02]  /*1f80*/  IMAD R25, R2, R6, R25 ;  /* 0x0000000602197224 */ /* 0x008fe400078e0219 */
[----:B------:R-:W-:Y:S05]  /*1f90*/  @P0 BRA `(.L_x_28) ;  /* 0xfffffffc00b00947 */ /* 0x000fea000383ffff */
.L_x_25:
[----:B------:R-:W-:Y:S05]  /*1fa0*/  BSYNC.RECONVERGENT B0 ;  /* 0x0000000000007941 */ /* 0x000fea0003800200 */
.L_x_22:
[----:B------:R-:W-:Y:S01]  /*1fb0*/  R2UR UR4, R22 ;  /* 0x00000000160472ca */ /* 0x000fe200000e0000 */
[----:B------:R-:W-:Y:S01]  /*1fc0*/  IMAD.WIDE R16, R3, 0x8, R16 ;  /* 0x0000000803107825 */ /* 0x000fe200078e0210 */
[----:B------:R-:W-:-:S13]  /*1fd0*/  R2UR UR5, R23 ;  /* 0x00000000170572ca */ /* 0x000fda00000e0000 */
[----:B------:R-:W2:Y:S02]  /*1fe0*/  LD.E.64 R16, desc[UR4][R16.64] ;  /* 0x0000000410107980 */ /* 0x000ea4000c101b00 */
[----:B--2---:R-:W-:-:S05]  /*1ff0*/  IMAD.WIDE R4, R4, 0x4, R16 ;  /* 0x0000000404047825 */ /* 0x004fca00078e0210 */
[----:B------:R-:W-:Y:S01]  /*2000*/  ST.E desc[UR4][R4.64+-0x4], R25 ;  /* 0xfffffc1904007985 */ /* 0x000fe2000c101904 */
[----:B------:R-:W-:Y:S05]  /*2010*/  EXIT ;  /* 0x000000000000794d */ /* 0x000fea0003800000 */
.L_x_29:
        /* <DEDUP_REMOVED lines=14> */
.L_x_71:


//--------------------- .text._Z6parMatPiiPS_S0_i --------------------------
	.section	.text._Z6parMatPiiPS_S0_i,"ax",@progbits
	.align	128
        .global         _Z6parMatPiiPS_S0_i
        .type           _Z6parMatPiiPS_S0_i,@function
        .size           _Z6parMatPiiPS_S0_i,(.L_x_72 - _Z6parMatPiiPS_S0_i)
        .other          _Z6parMatPiiPS_S0_i,@"STO_CUDA_ENTRY STV_DEFAULT"
_Z6parMatPiiPS_S0_i:
.text._Z6parMatPiiPS_S0_i:
[----:B------:R-:W0:Y:S01]  /*0000*/  LDC R1, c[0x0][0x37c] ;  /* 0x0000df00ff017b82 */ /* 0x000e220000000800 */
[----:B------:R-:W1:Y:S07]  /*0010*/  S2R R0, SR_TID.X ;  /* 0x0000000000007919 */ /* 0x000e6e0000002100 */
[----:B------:R-:W1:Y:S08]  /*0020*/  S2UR UR4, SR_CTAID.X ;  /* 0x00000000000479c3 */ /* 0x000e700000002500 */
[----:B------:R-:W1:Y:S02]  /*0030*/  LDC R25, c[0x0][0x360] ;  /* 0x0000d800ff197b82 */ /* 0x000e640000000800 */
[----:B-1----:R-:W-:-:S05]  /*0040*/  IMAD R25, R25, UR4, R0 ;  /* 0x0000000419197c24 */ /* 0x002fca000f8e0200 */
[----:B------:R-:W-:-:S13]  /*0050*/  ISETP.NE.AND P0, PT, R25, RZ, PT ;  /* 0x000000ff1900720c */ /* 0x000fda0003f05270 */
[----:B0-----:R-:W-:Y:S05]  /*0060*/  @!P0 EXIT ;  /* 0x000000000000894d */ /* 0x001fea0003800000 */
[----:B------:R-:W0:Y:S01]  /*0070*/  LDCU UR4, c[0x0][0x3a0] ;  /* 0x00007400ff0477ac */ /* 0x000e220008000800 */
[----:B------:R-:W1:Y:S01]  /*0080*/  LDCU.64 UR36, c[0x0][0x358] ;  /* 0x00006b00ff2477ac */ /* 0x000e620008000a00 */
[----:B0-----:R-:W-:-:S09]  /*0090*/  UISETP.GE.AND UP0, UPT, UR4, 0x1, UPT ;  /* 0x000000010400788c */ /* 0x001fd2000bf06270 */
[----:B-1----:R-:W-:Y:S05]  /*00a0*/  BRA.U !UP0, `(.L_x_30) ;  /* 0x0000001508947547 */ /* 0x002fea000b800000 */
[----:B------:R-:W0:Y:S01]  /*00b0*/  LDCU UR5, c[0x0][0x388] ;  /* 0x00007100ff0577ac */ /* 0x000e220008000800 */
[----:B------:R-:W-:Y:S01]  /*00c0*/  HFMA2 R24, -RZ, RZ, 0, 0 ;  /* 0x00000000ff187431 */ /* 0x000fe200000001ff */
[----:B0-----:R-:W-:-:S04]  /*00d0*/  UIADD3 UR5, UPT, UPT, UR5, -0x2, URZ ;  /* 0xfffffffe05057890 */ /* 0x001fc8000fffe0ff */
[----:B------:R-:W-:-:S04]  /*00e0*/  ULEA.HI UR4, UR5, UR5, URZ, 0x1 ;  /* 0x0000000505047291 */ /* 0x000fc8000f8f08ff */
[----:B------:R-:W-:-:S04]  /*00f0*/  USHF.R.S32.HI UR4, URZ, 0x1, UR4 ;  /* 0x00000001ff047899 */ /* 0x000fc80008011404 */
[----:B------:R-:W-:-:S06]  /*0100*/  UIADD3 UR4, UPT, UPT, -UR4, UR5, URZ ;  /* 0x0000000504047290 */ /* 0x000fcc000fffe1ff */
[----:B------:R-:W-:-:S07]  /*0110*/  MOV R22, UR4 ;  /* 0x0000000400167c02 */ /* 0x000fce0008000f00 */
.L_x_55:
[----:B------:R-:W-:-:S13]  /*0120*/  ISETP.GT.AND P0, PT, R25, R22, PT ;  /* 0x000000161900720c */ /* 0x000fda0003f04270 */
[----:B0-----:R-:W-:Y:S05]  /*0130*/  @P0 BRA `(.L_x_31) ;  /* 0x00000014004c0947 */ /* 0x001fea0003800000 */
[----:B------:R-:W-:-:S13]  /*0140*/  ISETP.NE.AND P0, PT, R24, 0x1, PT ;  /* 0x000000011800780c */ /* 0x000fda0003f05270 */
[----:B------:R-:W-:Y:S05]  /*0150*/  @P0 BRA `(.L_x_32) ;  /* 0x0000000800900947 */ /* 0x000fea0003800000 */
[----:B------:R-:W0:Y:S01]  /*0160*/  LDC.64 R8, c[0x0][0x380] ;  /* 0x0000e000ff087b82 */ /* 0x000e220000000a00 */
[----:B------:R-:W-:-:S07]  /*0170*/  IMAD.SHL.U32 R3, R25, 0x2, RZ ;  /* 0x0000000219037824 */ /* 0x000fce00078e00ff */
[----:B------:R-:W1:Y:S01]  /*0180*/  LDC.64 R10, c[0x0][0x390] ;  /* 0x0000e400ff0a7b82 */ /* 0x000e620000000a00 */
[----:B0-----:R-:W-:-:S05]  /*0190*/  IMAD.WIDE R8, R3, 0x4, R8 ;  /* 0x0000000403087825 */ /* 0x001fca00078e0208 */
[----:B------:R-:W2:Y:S04]  /*01a0*/  LDG.E R23, desc[UR36][R8.64+-0x8] ;  /* 0xfffff82408177981 */ /* 0x000ea8000c1e1900 */
[----:B------:R-:W2:Y:S01]  /*01b0*/  LDG.E R2, desc[UR36][R8.64] ;  /* 0x0000002408027981 */ /* 0x000ea2000c1e1900 */
[----:B-1----:R-:W-:-:S03]  /*01c0*/  IMAD.WIDE R10, R3, 0x8, R10 ;  /* 0x00000008030a7825 */ /* 0x002fc600078e020a */
[----:B------:R0:W5:Y:S04]  /*01d0*/  LDG.E R27, desc[UR36][R8.64+-0x4] ;  /* 0xfffffc24081b7981 */ /* 0x000168000c1e1900 */
[----:B------:R0:W5:Y:S04]  /*01e0*/  LDG.E.64 R18, desc[UR36][R10.64+-0x10] ;  /* 0xfffff0240a127981 */ /* 0x000168000c1e1b00 */
[----:B------:R0:W5:Y:S01]  /*01f0*/  LDG.E.64 R16, desc[UR36][R10.64+-0x8] ;  /* 0xfffff8240a107981 */ /* 0x000162000c1e1b00 */
[----:B------:R-:W-:-:S06]  /*0200*/  MOV R6, 0x0 ;  /* 0x0000000000067802 */ /* 0x000fcc0000000f00 */
[----:B------:R-:W1:Y:S01]  /*0210*/  LDC.64 R6, c[0x4][R6] ;  /* 0x0100000006067b82 */ /* 0x000e620000000a00 */
[----:B--2---:R-:W-:-:S04]  /*0220*/  IMAD R26, R23, R2, RZ ;  /* 0x00000002171a7224 */ /* 0x004fc800078e02ff */
[----:B01----:R-:W-:-:S07]  /*0230*/  IMAD.WIDE R4, R26, 0x4, RZ ;  /* 0x000000041a047825 */ /* 0x003fce00078e02ff */
[----:B------:R-:W-:-:S07]  /*0240*/  LEPC R20, `(.L_x_33) ;  /* 0x000000001014794e */ /* 0x000fce0000000000 */
[----:B-----5:R-:W-:Y:S05]  /*0250*/  CALL.ABS.NOINC R6 ;  /* 0x0000000006007343 */ /* 0x020fea0003c00000 */
.L_x_33:
[----:B------:R-:W-:-:S13]  /*0260*/  ISETP.GE.AND P0, PT, R26, 0x1, PT ;  /* 0x000000011a00780c */ /* 0x000fda0003f06270 */
[----:B------:R-:W-:Y:S05]  /*0270*/  @!P0 BRA `(.L_x_34) ;  /* 0x0000001000e48947 */ /* 0x000fea0003800000 */
[----:B------:R-:W-:Y:S01]  /*0280*/  HFMA2 R3, -RZ, RZ, 0, 0 ;  /* 0x00000000ff037431 */ /* 0x000fe200000001ff */
[----:B------:R-:W-:Y:S01]  /*0290*/  BSSY.RECONVERGENT B1, `(.L_x_35) ;  /* 0x000008f000017945 */ /* 0x000fe20003800200 */
[----:B------:R-:W-:-:S07]  /*02a0*/  LOP3.LUT R0, R27, 0x7ffffff8, RZ, 0xc0, !PT ;  /* 0x7ffffff81b007812 */ /* 0x000fce00078ec0ff */
.L_x_44:
[-C--:B------:R-:W-:Y:S01]  /*02b0*/  IABS R8, R2.reuse ;  /* 0x0000000200087213 */ /* 0x080fe20000000000 */
[----:B------:R-:W-:Y:S01]  /*02c0*/  BSSY.RECONVERGENT B0, `(.L_x_36) ;  /* 0x0000086000007945 */ /* 0x000fe20003800200 */
[----:B------:R-:W-:Y:S02]  /*02d0*/  IABS R10, R3 ;  /* 0x00000003000a7213 */ /* 0x000fe40000000000 */
[----:B------:R-:W0:Y:S01]  /*02e0*/  I2F.RP R9, R8 ;  /* 0x0000000800097306 */ /* 0x000e220000209400 */
[----:B------:R-:W-:Y:S02]  /*02f0*/  IABS R12, R2 ;  /* 0x00000002000c7213 */ /* 0x000fe40000000000 */
[----:B------:R-:W-:Y:S02]  /*0300*/  ISETP.GE.AND P3, PT, R27, 0x1, PT ;  /* 0x000000011b00780c */ /* 0x000fe40003f66270 */
[----:B------:R-:W-:Y:S02]  /*0310*/  ISETP.GE.AND P2, PT, R3, RZ, PT ;  /* 0x000000ff0300720c */ /* 0x000fe40003f46270 */
[----:B------:R-:W-:Y:S01]  /*0320*/  MOV R14, RZ ;  /* 0x000000ff000e7202 */ /* 0x000fe20000000f00 */
[----:B0-----:R-:W0:Y:S02]  /*0330*/  MUFU.RCP R9, R9 ;  /* 0x0000000900097308 */ /* 0x001e240000001000 */
[----:B0-----:R-:W-:-:S02]  /*0340*/  IADD3 R6, PT, PT, R9, 0xffffffe, RZ ;  /* 0x0ffffffe09067810 */ /* 0x001fc40007ffe0ff */
[----:B------:R-:W-:-:S04]  /*0350*/  IADD3 R9, PT, PT, RZ, -R12, RZ ;  /* 0x8000000cff097210 */ /* 0x000fc80007ffe0ff */
[----:B------:R0:W1:Y:S02]  /*0360*/  F2I.FTZ.U32.TRUNC.NTZ R7, R6 ;  /* 0x0000000600077305 */ /* 0x000064000021f000 */
[----:B0-----:R-:W-:Y:S01]  /*0370*/  MOV R6, RZ ;  /* 0x000000ff00067202 */ /* 0x001fe20000000f00 */
[----:B-1----:R-:W-:-:S04]  /*0380*/  IMAD.MOV R11, RZ, RZ, -R7 ;  /* 0x000000ffff0b7224 */ /* 0x002fc800078e0a07 */
[----:B------:R-:W-:-:S04]  /*0390*/  IMAD R11, R11, R8, RZ ;  /* 0x000000080b0b7224 */ /* 0x000fc800078e02ff */
[----:B------:R-:W-:-:S06]  /*03a0*/  IMAD.HI.U32 R7, R7, R11, R6 ;  /* 0x0000000b07077227 */ /* 0x000fcc00078e0006 */
[----:B------:R-:W-:-:S04]  /*03b0*/  IMAD.HI.U32 R7, R7, R10, RZ ;  /* 0x0000000a07077227 */ /* 0x000fc800078e00ff */
[----:B------:R-:W-:-:S05]  /*03c0*/  IMAD R9, R7, R9, R10 ;  /* 0x0000000907097224 */ /* 0x000fca00078e020a */
[----:B------:R-:W-:-:S13]  /*03d0*/  ISETP.GT.U32.AND P0, PT, R8, R9, PT ;  /* 0x000000090800720c */ /* 0x000fda0003f04070 */
[----:B------:R-:W-:-:S05]  /*03e0*/  @!P0 IMAD.IADD R9, R9, 0x1, -R8 ;  /* 0x0000000109098824 */ /* 0x000fca00078e0a08 */
[----:B------:R-:W-:Y:S02]  /*03f0*/  ISETP.GT.U32.AND P1, PT, R8, R9, PT ;  /* 0x000000090800720c */ /* 0x000fe40003f24070 */
[----:B------:R-:W-:-:S04]  /*0400*/  IADD3 R6, PT, PT, R9, -R8, RZ ;  /* 0x8000000809067210 */ /* 0x000fc80007ffe0ff */
[----:B------:R-:W-:-:S05]  /*0410*/  SEL R6, R6, R9, !P1 ;  /* 0x0000000906067207 */ /* 0x000fca0004800000 */
[----:B------:R-:W-:Y:S01]  /*0420*/  @!P2 IMAD.MOV R6, RZ, RZ, -R6 ;  /* 0x000000ffff06a224 */ /* 0x000fe200078e0a06 */
[----:B------:R-:W-:Y:S06]  /*0430*/  @!P3 BRA `(.L_x_37) ;  /* 0x0000000400b8b947 */ /* 0x000fec0003800000 */
[----:B------:R-:W-:Y:S01]  /*0440*/  ISETP.GE.U32.AND P1, PT, R9, R8, PT ;  /* 0x000000080900720c */ /* 0x000fe20003f26070 */
[----:B------:R-:W-:Y:S01]  /*0450*/  BSSY.RECONVERGENT B2, `(.L_x_38) ;  /* 0x0000038000027945 */ /* 0x000fe20003800200 */
[----:B------:R-:W-:Y:S02]  /*0460*/  LOP3.LUT R8, R3, R2, RZ, 0x3c, !PT ;  /* 0x0000000203087212 */ /* 0x000fe400078e3cff */
[----:B------:R-:W-:Y:S02]  /*0470*/  CS2R R14, SRZ ;  /* 0x00000000000e7805 */ /* 0x000fe4000001ff00 */
[----:B------:R-:W-:Y:S02]  /*0480*/  @!P0 IADD3 R7, PT, PT, R7, 0x1, RZ ;  /* 0x0000000107078810 */ /* 0x000fe40007ffe0ff */
[----:B------:R-:W-:Y:S02]  /*0490*/  ISETP.GE.AND P2, PT, R8, RZ, PT ;  /* 0x000000ff0800720c */ /* 0x000fe40003f46270 */
[----:B------:R-:W-:-:S02]  /*04a0*/  ISETP.NE.AND P0, PT, R2, RZ, PT ;  /* 0x000000ff0200720c */ /* 0x000fc40003f05270 */
[----:B------:R-:W-:Y:S02]  /*04b0*/  LOP3.LUT R13, RZ, R2, RZ, 0x33, !PT ;  /* 0x00000002ff0d7212 */ /* 0x000fe400078e33ff */
[----:B------:R-:W-:Y:S02]  /*04c0*/  @P1 IADD3 R7, PT, PT, R7, 0x1, RZ ;  /* 0x0000000107071810 */ /* 0x000fe40007ffe0ff */
[----:B------:R-:W-:-:S05]  /*04d0*/  ISETP.GE.U32.AND P1, PT, R27, 0x8, PT ;  /* 0x000000081b00780c */ /* 0x000fca0003f26070 */
[----:B------:R-:W-:-:S05]  /*04e0*/  @!P2 IMAD.MOV R7, RZ, RZ, -R7 ;  /* 0x000000ffff07a224 */ /* 0x000fca00078e0a07 */
[C---:B------:R-:W-:Y:S02]  /*04f0*/  SEL R12, R13.reuse, R7, !P0 ;  /* 0x000000070d0c7207 */ /* 0x040fe40004000000 */
[----:B------:R-:W-:-:S03]  /*0500*/  SEL R13, R13, R6, !P0 ;  /* 0x000000060d0d7207 */ /* 0x000fc60004000000 */
[----:B------:R-:W-:Y:S01]  /*0510*/  IMAD R12, R27, R12, RZ ;  /* 0x0000000c1b0c7224 */ /* 0x000fe200078e02ff */
[----:B------:R-:W-:Y:S06]  /*0520*/  @!P1 BRA `(.L_x_39) ;  /* 0x0000000000a89947 */ /* 0x000fec0003800000 */
[----:B------:R-:W-:Y:S01]  /*0530*/  BSSY.RECONVERGENT B3, `(.L_x_40) ;  /* 0x0000028000037945 */ /* 0x000fe20003800200 */
[----:B------:R-:W-:-:S07]  /*0540*/  CS2R R14, SRZ ;  /* 0x00000000000e7805 */ /* 0x000fce000001ff00 */
.L_x_41:
[-C--:B------:R-:W-:Y:S01]  /*0550*/  IADD3 R9, PT, PT, R12, R15.reuse, RZ ;  /* 0x0000000f0c097210 */ /* 0x080fe20007ffe0ff */
[----:B------:R-:W-:-:S04]  /*0560*/  IMAD R11, R2, R15, R13 ;  /* 0x0000000f020b7224 */ /* 0x000fc800078e020d */
[----:B------:R-:W-:-:S04]  /*0570*/  IMAD.WIDE R8, R9, 0x4, R18 ;  /* 0x0000000409087825 */ /* 0x000fc800078e0212 */
[----:B------:R-:W-:Y:S01]  /*0580*/  IMAD.WIDE R10, R11, 0x4, R16 ;  /* 0x000000040b0a7825 */ /* 0x000fe200078e0210 */
[----:B------:R-:W2:Y:S04]  /*0590*/  LD.E R21, desc[UR36][R8.64] ;  /* 0x0000002408157980 */ /* 0x000ea8000c101900 */
[----:B------:R-:W2:Y:S01]  /*05a0*/  LD.E R20, desc[UR36][R10.64] ;  /* 0x000000240a147980 */ /* 0x000ea2000c101900 */
[----:B------:R-:W-:-:S03]  /*05b0*/  IMAD.WIDE R6, R2, 0x4, R10 ;  /* 0x0000000402067825 */ /* 0x000fc600078e020a */
[----:B------:R-:W3:Y:S04]  /*05c0*/  LD.E R29, desc[UR36][R8.64+0x4] ;  /* 0x00000424081d7980 */ /* 0x000ee8000c101900 */
[----:B------:R0:W3:Y:S04]  /*05d0*/  LD.E R28, desc[UR36][R6.64] ;  /* 0x00000024061c7980 */ /* 0x0000e8000c101900 */
[----:B------:R-:W4:Y:S01]  /*05e0*/  LD.E R11, desc[UR36][R8.64+0xc] ;  /* 0x00000c24080b7980 */ /* 0x000f22000c101900 */
[----:B0-----:R-:W-:-:S04]  /*05f0*/  IMAD.WIDE R6, R2, 0x4, R6 ;  /* 0x0000000402067825 */ /* 0x001fc800078e0206 */
[----:B--2---:R-:W-:Y:S02]  /*0600*/  IMAD R20, R21, R20, R14 ;  /* 0x0000001415147224 */ /* 0x004fe400078e020e */
[----:B------:R-:W2:Y:S04]  /*0610*/  LD.E R14, desc[UR36][R8.64+0x8] ;  /* 0x00000824080e7980 */ /* 0x000ea8000c101900 */
[----:B------:R-:W2:Y:S01]  /*0620*/  LD.E R21, desc[UR36][R6.64] ;  /* 0x0000002406157980 */ /* 0x000ea2000c101900 */
[----:B---3--:R-:W-:Y:S02]  /*0630*/  IMAD R20, R29, R28, R20 ;  /* 0x0000001c1d147224 */ /* 0x008fe400078e0214 */
[----:B------:R-:W-:-:S05]  /*0640*/  IMAD.WIDE R28, R2, 0x4, R6 ;  /* 0x00000004021c7825 */ /* 0x000fca00078e0206 */
[----:B------:R-:W4:Y:S01]  /*0650*/  LD.E R6, desc[UR36][R28.64] ;  /* 0x000000241c067980 */ /* 0x000f22000c101900 */
[----:B--2---:R-:W-:Y:S02]  /*0660*/  IMAD R10, R14, R21, R20 ;  /* 0x000000150e0a7224 */ /* 0x004fe400078e0214 */
[C---:B------:R-:W-:Y:S01]  /*0670*/  IMAD.WIDE R20, R2.reuse, 0x4, R28 ;  /* 0x0000000402147825 */ /* 0x040fe200078e021c */
[----:B------:R-:W2:Y:S04]  /*0680*/  LD.E R14, desc[UR36][R8.64+0x10] ;  /* 0x00001024080e7980 */ /* 0x000ea8000c101900 */
[----:B------:R-:W2:Y:S01]  /*0690*/  LD.E R7, desc[UR36][R20.64] ;  /* 0x0000002414077980 */ /* 0x000ea2000c101900 */
[----:B----4-:R-:W-:Y:S02]  /*06a0*/  IMAD R6, R11, R6, R10 ;  /* 0x000000060b067224 */ /* 0x010fe400078e020a */
[----:B------:R-:W-:-:S05]  /*06b0*/  IMAD.WIDE R10, R2, 0x4, R20 ;  /* 0x00000004020a7825 */ /* 0x000fca00078e0214 */
[----:B------:R-:W3:Y:S04]  /*06c0*/  LD.E R21, desc[UR36][R10.64] ;  /* 0x000000240a157980 */ /* 0x000ee8000c101900 */
[----:B------:R-:W4:Y:S01]  /*06d0*/  LD.E R20, desc[UR36][R8.64+0x1c] ;  /* 0x00001c2408147980 */ /* 0x000f22000c101900 */
[----:B--2---:R-:W-:Y:S02]  /*06e0*/  IMAD R14, R14, R7, R6 ;  /* 0x000000070e0e7224 */ /* 0x004fe400078e0206 */
[C---:B------:R-:W-:Y:S02]  /*06f0*/  IMAD.WIDE R6, R2.reuse, 0x4, R10 ;  /* 0x0000000402067825 */ /* 0x040fe400078e020a */
[----:B------:R-:W3:Y:S02]  /*0700*/  LD.E R11, desc[UR36][R8.64+0x14] ;  /* 0x00001424080b7980 */ /* 0x000ee4000c101900 */
[----:B------:R-:W-:-:S02]  /*0710*/  IMAD.WIDE R28, R2, 0x4, R6 ;  /* 0x00000004021c7825 */ /* 0x000fc400078e0206 */
[----:B------:R-:W2:Y:S04]  /*0720*/  LD.E R10, desc[UR36][R8.64+0x18] ;  /* 0x00001824080a7980 */ /* 0x000ea8000c101900 */
[----:B------:R-:W4:Y:S04]  /*0730*/  LD.E R28, desc[UR36][R28.64] ;  /* 0x000000241c1c7980 */ /* 0x000f28000c101900 */
[----:B------:R-:W2:Y:S01]  /*0740*/  LD.E R9, desc[UR36][R6.64] ;  /* 0x0000002406097980 */ /* 0x000ea2000c101900 */
[----:B------:R-:W-:-:S04]  /*0750*/  IADD3 R15, PT, PT, R15, 0x8, RZ ;  /* 0x000000080f0f7810 */ /* 0x000fc80007ffe0ff */
[----:B------:R-:W-:Y:S01]  /*0760*/  ISETP.NE.AND P0, PT, R15, R0, PT ;  /* 0x000000000f00720c */ /* 0x000fe20003f05270 */
[----:B---3--:R-:W-:-:S04]  /*0770*/  IMAD R14, R11, R21, R14 ;  /* 0x000000150b0e7224 */ /* 0x008fc800078e020e */
[----:B--2---:R-:W-:-:S04]  /*0780*/  IMAD R11, R10, R9, R14 ;  /* 0x000000090a0b7224 */ /* 0x004fc800078e020e */
[----:B----4-:R-:W-:-:S04]  /*0790*/  IMAD R14, R20, R28, R11 ;  /* 0x0000001c140e7224 */ /* 0x010fc800078e020b */
[----:B------:R-:W-:Y:S05]  /*07a0*/  @P0 BRA `(.L_x_41) ;  /* 0xfffffffc00680947 */ /* 0x000fea000383ffff */
[----:B------:R-:W-:Y:S05]  /*07b0*/  BSYNC.RECONVERGENT B3 ;  /* 0x0000000000037941 */ /* 0x000fea0003800200 */
.L_x_40:
[----:B------:R-:W-:-:S07]  /*07c0*/  IMAD.MOV.U32 R15, RZ, RZ, R0 ;  /* 0x000000ffff0f7224 */ /* 0x000fce00078e0000 */
.L_x_39:
[----:B------:R-:W-:Y:S05]  /*07d0*/  BSYNC.RECONVERGENT B2 ;  /* 0x0000000000027941 */ /* 0x000fea0003800200 */
.L_x_38:
[----:B------:R-:W-:-:S04]  /*07e0*/  LOP3.LUT R6, R27, 0x7, RZ, 0xc0, !PT ;  /* 0x000000071b067812 */ /* 0x000fc800078ec0ff */
[----:B------:R-:W-:-:S13]  /*07f0*/  ISETP.NE.AND P0, PT, R6, RZ, PT ;  /* 0x000000ff0600720c */ /* 0x000fda0003f05270 */
[----:B------:R-:W-:Y:S05]  /*0800*/  @!P0 BRA `(.L_x_37) ;  /* 0x0000000000c48947 */ /* 0x000fea0003800000 */
[----:B------:R-:W-:Y:S01]  /*0810*/  IADD3 R6, PT, PT, R6, -0x1, RZ ;  /* 0xffffffff06067810 */ /* 0x000fe20007ffe0ff */
[----:B------:R-:W-:Y:S03]  /*0820*/  BSSY.RECONVERGENT B2, `(.L_x_42) ;  /* 0x0000017000027945 */ /* 0x000fe60003800200 */
[----:B------:R-:W-:-:S13]  /*0830*/  ISETP.GE.U32.AND P0, PT, R6, 0x3, PT ;  /* 0x000000030600780c */ /* 0x000fda0003f06070 */
[----:B------:R-:W-:Y:S05]  /*0840*/  @!P0 BRA `(.L_x_43) ;  /* 0x0000000000508947 */ /* 0x000fea0003800000 */
[-C--:B------:R-:W-:Y:S01]  /*0850*/  IADD3 R7, PT, PT, R12, R15.reuse, RZ ;  /* 0x0000000f0c077210 */ /* 0x080fe20007ffe0ff */
[----:B------:R-:W-:-:S04]  /*0860*/  IMAD R11, R2, R15, R13 ;  /* 0x0000000f020b7224 */ /* 0x000fc800078e020d */
[----:B------:R-:W-:-:S04]  /*0870*/  IMAD.WIDE R6, R7, 0x4, R18 ;  /* 0x0000000407067825 */ /* 0x000fc800078e0212 */
[----:B------:R-:W-:Y:S01]  /*0880*/  IMAD.WIDE R10, R11, 0x4, R16 ;  /* 0x000000040b0a7825 */ /* 0x000fe200078e0210 */
[----:B------:R-:W2:Y:S04]  /*0890*/  LD.E R21, desc[UR36][R6.64] ;  /* 0x0000002406157980 */ /* 0x000ea8000c101900 */
[----:B------:R-:W2:Y:S01]  /*08a0*/  LD.E R20, desc[UR36][R10.64] ;  /* 0x000000240a147980 */ /* 0x000ea2000c101900 */
[----:B------:R-:W-:-:S03]  /*08b0*/  IMAD.WIDE R8, R2, 0x4, R10 ;  /* 0x0000000402087825 */ /* 0x000fc600078e020a */
[----:B------:R-:W3:Y:S01]  /*08c0*/  LD.E R10, desc[UR36][R6.64+0xc] ;  /* 0x00000c24060a7980 */ /* 0x000ee2000c101900 */
[----:B--2---:R-:W-:Y:S02]  /*08d0*/  IMAD R11, R21, R20, R14 ;  /* 0x00000014150b7224 */ /* 0x004fe400078e020e */
[C---:B------:R-:W-:Y:S01]  /*08e0*/  IMAD.WIDE R20, R2.reuse, 0x4, R8 ;  /* 0x0000000402147825 */ /* 0x040fe200078e0208 */
[----:B------:R-:W2:Y:S03]  /*08f0*/  LD.E R14, desc[UR36][R8.64] ;  /* 0x00000024080e7980 */ /* 0x000ea6000c101900 */
[----:B------:R-:W-:Y:S01]  /*0900*/  IMAD.WIDE R28, R2, 0x4, R20 ;  /* 0x00000004021c7825 */ /* 0x000fe200078e0214 */
[----:B------:R-:W2:Y:S04]  /*0910*/  LD.E R9, desc[UR36][R6.64+0x4] ;  /* 0x0000042406097980 */ /* 0x000ea8000c101900 */
[----:B------:R-:W4:Y:S04]  /*0920*/  LD.E R8, desc[UR36][R6.64+0x8] ;  /* 0x0000082406087980 */ /* 0x000f28000c101900 */
[----:B------:R-:W3:Y:S04]  /*0930*/  LD.E R28, desc[UR36][R28.64] ;  /* 0x000000241c1c7980 */ /* 0x000ee8000c101900 */
[----:B------:R-:W4:Y:S01]  /*0940*/  LD.E R7, desc[UR36][R20.64] ;  /* 0x0000002414077980 */ /* 0x000f22000c101900 */
[----:B------:R-:W-:-:S02]  /*0950*/  VIADD R15, R15, 0x4 ;  /* 0x000000040f0f7836 */ /* 0x000fc40000000000 */
[----:B--2---:R-:W-:-:S04]  /*0960*/  IMAD R11, R9, R14, R11 ;  /* 0x0000000e090b7224 */ /* 0x004fc800078e020b */
[----:B----4-:R-:W-:-:S04]  /*0970*/  IMAD R11, R8, R7, R11 ;  /* 0x00000007080b7224 */ /* 0x010fc800078e020b */
[----:B---3--:R-:W-:-:S07]  /*0980*/  IMAD R14, R10, R28, R11 ;  /* 0x0000001c0a0e7224 */ /* 0x008fce00078e020b */
.L_x_43:
[----:B------:R-:W-:Y:S05]  /*0990*/  BSYNC.RECONVERGENT B2 ;  /* 0x0000000000027941 */ /* 0x000fea0003800200 */
.L_x_42:
[----:B------:R-:W-:-:S13]  /*09a0*/  LOP3.LUT P0, R6, R27, 0x3, RZ, 0xc0, !PT ;  /* 0x000000031b067812 */ /* 0x000fda000780c0ff */
[----:B------:R-:W-:Y:S05]  /*09b0*/  @!P0 BRA `(.L_x_37) ;  /* 0x0000000000588947 */ /* 0x000fea0003800000 */
[----:B------:R-:W-:Y:S02]  /*09c0*/  ISETP.NE.AND P0, PT, R6, 0x1, PT ;  /* 0x000000010600780c */ /* 0x000fe40003f05270 */
[----:B------:R-:W-:-:S04]  /*09d0*/  LOP3.LUT R6, R27, 0x1, RZ, 0xc0, !PT ;  /* 0x000000011b067812 */ /* 0x000fc800078ec0ff */
[----:B------:R-:W-:-:S07]  /*09e0*/  ISETP.NE.U32.AND P1, PT, R6, 0x1, PT ;  /* 0x000000010600780c */ /* 0x000fce0003f25070 */
[-C--:B------:R-:W-:Y:S01]  /*09f0*/  @P0 IMAD R9, R2, R15.reuse, R13 ;  /* 0x0000000f02090224 */ /* 0x080fe200078e020d */
[----:B------:R-:W-:Y:S02]  /*0a00*/  @P0 IADD3 R7, PT, PT, R12, R15, RZ ;  /* 0x0000000f0c070210 */ /* 0x000fe40007ffe0ff */
[----:B------:R-:W-:Y:S01]  /*0a10*/  @P0 IADD3 R15, PT, PT, R15, 0x2, RZ ;  /* 0x000000020f0f0810 */ /* 0x000fe20007ffe0ff */
[----:B------:R-:W-:-:S04]  /*0a20*/  @P0 IMAD.WIDE R8, R9, 0x4, R16 ;  /* 0x0000000409080825 */ /* 0x000fc800078e0210 */
[----:B------:R-:W-:Y:S01]  /*0a30*/  @P0 IMAD.WIDE R6, R7, 0x4, R18 ;  /* 0x0000000407060825 */ /* 0x000fe200078e0212 */
[----:B------:R-:W2:Y:S03]  /*0a40*/  @P0 LD.E R21, desc[UR36][R8.64] ;  /* 0x0000002408150980 */ /* 0x000ea6000c101900 */
[----:B------:R-:W-:Y:S01]  /*0a50*/  @P0 IMAD.WIDE R10, R2, 0x4, R8 ;  /* 0x00000004020a0825 */ /* 0x000fe200078e0208 */
[----:B------:R-:W3:Y:S03]  /*0a60*/  @P0 LD.E R20, desc[UR36][R6.64+0x4] ;  /* 0x0000042406140980 */ /* 0x000ee6000c101900 */
[----:B------:R-:W-:Y:S02]  /*0a70*/  @!P1 IMAD.IADD R29, R12, 0x1, R15 ;  /* 0x000000010c1d9824 */ /* 0x000fe400078e020f */
[----:B------:R-:W-:Y:S01]  /*0a80*/  @!P1 IMAD R13, R2, R15, R13 ;  /* 0x0000000f020d9224 */ /* 0x000fe200078e020d */
[----:B------:R-:W3:Y:S01]  /*0a90*/  @P0 LD.E R11, desc[UR36][R10.64] ;  /* 0x000000240a0b0980 */ /* 0x000ee2000c101900 */
[----:B------:R-:W-:-:S03]  /*0aa0*/  @!P1 IMAD.WIDE R28, R29, 0x4, R18 ;  /* 0x000000041d1c9825 */ /* 0x000fc600078e0212 */
[----:B------:R-:W2:Y:S01]  /*0ab0*/  @P0 LD.E R15, desc[UR36][R6.64] ;  /* 0x00000024060f0980 */ /* 0x000ea2000c101900 */
[----:B------:R-:W-:-:S03]  /*0ac0*/  @!P1 IMAD.WIDE R12, R13, 0x4, R16 ;  /* 0x000000040d0c9825 */ /* 0x000fc600078e0210 */
[----:B------:R-:W4:Y:S04]  /*0ad0*/  @!P1 LD.E R29, desc[UR36][R28.64] ;  /* 0x000000241c1d9980 */ /* 0x000f28000c101900 */
[----:B------:R-:W4:Y:S01]  /*0ae0*/  @!P1 LD.E R12, desc[UR36][R12.64] ;  /* 0x000000240c0c9980 */ /* 0x000f22000c101900 */
[----:B--2---:R-:W-:-:S04]  /*0af0*/  @P0 IMAD R15, R15, R21, R14 ;  /* 0x000000150f0f0224 */ /* 0x004fc800078e020e */
[----:B---3--:R-:W-:-:S04]  /*0b00*/  @P0 IMAD R14, R20, R11, R15 ;  /* 0x0000000b140e0224 */ /* 0x008fc800078e020f */
[----:B----4-:R-:W-:-:S07]  /*0b10*/  @!P1 IMAD R14, R29, R12, R14 ;  /* 0x0000000c1d0e9224 */ /* 0x010fce00078e020e */
.L_x_37:
[----:B------:R-:W-:Y:S05]  /*0b20*/  BSYNC.RECONVERGENT B0 ;  /* 0x0000000000007941 */ /* 0x000fea0003800200 */
.L_x_36:
[C---:B------:R-:W-:Y:S01]  /*0b30*/  IMAD.WIDE.U32 R6, R3.reuse, 0x4, R4 ;  /* 0x0000000403067825 */ /* 0x040fe200078e0004 */
[----:B------:R-:W-:-:S04]  /*0b40*/  IADD3 R3, PT, PT, R3, 0x1, RZ ;  /* 0x0000000103037810 */ /* 0x000fc80007ffe0ff */
[----:B------:R0:W-:Y:S01]  /*0b50*/  ST.E desc[UR36][R6.64], R14 ;  /* 0x0000000e06007985 */ /* 0x0001e2000c101924 */
[----:B------:R-:W-:-:S13]  /*0b60*/  ISETP.NE.AND P0, PT, R3, R26, PT ;  /* 0x0000001a0300720c */ /* 0x000fda0003f05270 */
[----:B0-----:R-:W-:Y:S05]  /*0b70*/  @P0 BRA `(.L_x_44) ;  /* 0xfffffff400cc0947 */ /* 0x001fea000383ffff */
[----:B------:R-:W-:Y:S05]  /*0b80*/  BSYNC.RECONVERGENT B1 ;  /* 0x0000000000017941 */ /* 0x000fea0003800200 */
.L_x_35:
[----:B------:R-:W-:Y:S05]  /*0b90*/  BRA `(.L_x_34) ;  /* 0x00000008009c7947 */ /* 0x000fea0003800000 */
.L_x_32:
[----:B------:R-:W0:Y:S01]  /*0ba0*/  LDC.64 R2, c[0x0][0x380] ;  /* 0x0000e000ff027b82 */ /* 0x000e220000000a00 */
[----:B------:R-:W-:-:S04]  /*0bb0*/  IADD3 R0, PT, PT, R25, R24, RZ ;  /* 0x0000001819007210 */ /* 0x000fc80007ffe0ff */
[----:B------:R-:W-:-:S03]  /*0bc0*/  LEA R5, R0, 0xffffffff, 0x1 ;  /* 0xffffffff00057811 */ /* 0x000fc600078e08ff */
[----:B------:R-:W1:Y:S02]  /*0bd0*/  LDC.64 R8, c[0x0][0x398] ;  /* 0x0000e600ff087b82 */ /* 0x000e640000000a00 */
[----:B0-----:R-:W-:-:S06]  /*0be0*/  IMAD.WIDE R2, R5, 0x4, R2 ;  /* 0x0000000405027825 */ /* 0x001fcc00078e0202 */
[----:B------:R-:W2:Y:S01]  /*0bf0*/  LDG.E R2, desc[UR36][R2.64] ;  /* 0x0000002402027981 */ /* 0x000ea2000c1e1900 */
[----:B-1----:R-:W-:-:S05]  /*0c00*/  IMAD.WIDE R8, R25, 0x8, R8 ;  /* 0x0000000819087825 */ /* 0x002fca00078e0208 */
        /* <DEDUP_REMOVED lines=8> */
.L_x_45:
[----:B------:R-:W-:Y:S01]  /*0c90*/  ISETP.GE.AND P0, PT, R26, 0x1, PT ;  /* 0x000000011a00780c */ /* 0x000fe20003f06270 */
[----:B------:R-:W-:Y:S05]  /*0ca0*/  WARPSYNC.ALL ;  /* 0x0000000000007948 */ /* 0x000fea0003800000 */
[----:B------:R-:W-:Y:S07]  /*0cb0*/  BAR.SYNC.DEFER_BLOCKING 0x0 ;  /* 0x0000000000007b1d */ /* 0x000fee0000010000 */
[----:B------:R-:W-:Y:S05]  /*0cc0*/  @!P0 BRA `(.L_x_34) ;  /* 0x0000000800508947 */ /* 0x000fea0003800000 */
[----:B------:R-:W-:Y:S01]  /*0cd0*/  HFMA2 R15, -RZ, RZ, 0, 0 ;  /* 0x00000000ff0f7431 */ /* 0x000fe200000001ff */
[C---:B------:R-:W-:Y:S02]  /*0ce0*/  LOP3.LUT R0, R27.reuse, 0x7, RZ, 0xc0, !PT ;  /* 0x000000071b007812 */ /* 0x040fe400078ec0ff */
[----:B------:R-:W-:-:S07]  /*0cf0*/  LOP3.LUT R3, R27, 0x7ffffff8, RZ, 0xc0, !PT ;  /* 0x7ffffff81b037812 */ /* 0x000fce00078ec0ff */
.L_x_54:
[-C--:B------:R-:W-:Y:S01]  /*0d00*/  IABS R9, R2.reuse ;  /* 0x0000000200097213 */ /* 0x080fe20000000000 */
[----:B------:R-:W-:Y:S01]  /*0d10*/  BSSY.RECONVERGENT B0, `(.L_x_46) ;  /* 0x000008a000007945 */ /* 0x000fe20003800200 */
[----:B------:R-:W-:Y:S02]  /*0d20*/  IABS R11, R15 ;  /* 0x0000000f000b7213 */ /* 0x000fe40000000000 */
[----:B------:R-:W0:Y:S01]  /*0d30*/  I2F.RP R8, R9 ;  /* 0x0000000900087306 */ /* 0x000e220000209400 */
[----:B------:R-:W-:Y:S02]  /*0d40*/  IABS R12, R2 ;  /* 0x00000002000c7213 */ /* 0x000fe40000000000 */
[----:B------:R-:W-:Y:S02]  /*0d50*/  ISETP.GE.AND P3, PT, R27, 0x1, PT ;  /* 0x000000011b00780c */ /* 0x000fe40003f66270 */
[----:B------:R-:W-:-:S03]  /*0d60*/  ISETP.GE.AND P2, PT, R15, RZ, PT ;  /* 0x000000ff0f00720c */ /* 0x000fc60003f46270 */
[----:B0-----:R-:W0:Y:S02]  /*0d70*/  MUFU.RCP R8, R8 ;  /* 0x0000000800087308 */ /* 0x001e240000001000 */
[----:B0-----:R-:W-:Y:S01]  /*0d80*/  VIADD R6, R8, 0xffffffe ;  /* 0x0ffffffe08067836 */ /* 0x001fe20000000000 */
[----:B------:R-:W-:-:S05]  /*0d90*/  MOV R8, RZ ;  /* 0x000000ff00087202 */ /* 0x000fca0000000f00 */
[----:B------:R0:W1:Y:S02]  /*0da0*/  F2I.FTZ.U32.TRUNC.NTZ R7, R6 ;  /* 0x0000000600077305 */ /* 0x000064000021f000 */
[----:B0-----:R-:W-:Y:S02]  /*0db0*/  MOV R6, RZ ;  /* 0x000000ff00067202 */ /* 0x001fe40000000f00 */
[----:B-1----:R-:W-:-:S05]  /*0dc0*/  IADD3 R10, PT, PT, RZ, -R7, RZ ;  /* 0x80000007ff0a7210 */ /* 0x002fca0007ffe0ff */
[----:B------:R-:W-:-:S04]  /*0dd0*/  IMAD R13, R10, R9, RZ ;  /* 0x000000090a0d7224 */ /* 0x000fc800078e02ff */
[----:B------:R-:W-:Y:S01]  /*0de0*/  IMAD.HI.U32 R10, R7, R13, R6 ;  /* 0x0000000d070a7227 */ /* 0x000fe200078e0006 */
[----:B------:R-:W-:-:S05]  /*0df0*/  IADD3 R7, PT, PT, RZ, -R12, RZ ;  /* 0x8000000cff077210 */ /* 0x000fca0007ffe0ff */
[----:B------:R-:W-:-:S04]  /*0e00*/  IMAD.HI.U32 R6, R10, R11, RZ ;  /* 0x0000000b0a067227 */ /* 0x000fc800078e00ff */
[----:B------:R-:W-:-:S05]  /*0e10*/  IMAD R10, R6, R7, R11 ;  /* 0x00000007060a7224 */ /* 0x000fca00078e020b */
[----:B------:R-:W-:-:S13]  /*0e20*/  ISETP.GT.U32.AND P0, PT, R9, R10, PT ;  /* 0x0000000a0900720c */ /* 0x000fda0003f04070 */
[----:B------:R-:W-:-:S05]  /*0e30*/  @!P0 IMAD.IADD R10, R10, 0x1, -R9 ;  /* 0x000000010a0a8824 */ /* 0x000fca00078e0a09 */
[----:B------:R-:W-:Y:S02]  /*0e40*/  ISETP.GT.U32.AND P1, PT, R9, R10, PT ;  /* 0x0000000a0900720c */ /* 0x000fe40003f24070 */
[----:B------:R-:W-:-:S04]  /*0e50*/  IADD3 R7, PT, PT, R10, -R9, RZ ;  /* 0x800000090a077210 */ /* 0x000fc80007ffe0ff */
[----:B------:R-:W-:-:S04]  /*0e60*/  SEL R7, R7, R10, !P1 ;  /* 0x0000000a07077207 */ /* 0x000fc80004800000 */
[----:B------:R-:W-:Y:S01]  /*0e70*/  @!P2 IADD3 R7, PT, PT, -R7, RZ, RZ ;  /* 0x000000ff0707a210 */ /* 0x000fe20007ffe1ff */
[----:B------:R-:W-:Y:S06]  /*0e80*/  @!P3 BRA `(.L_x_47) ;  /* 0x0000000400c8b947 */ /* 0x000fec0003800000 */
[----:B------:R-:W-:Y:S01]  /*0e90*/  ISETP.GE.U32.AND P1, PT, R10, R9, PT ;  /* 0x000000090a00720c */ /* 0x000fe20003f26070 */
[----:B------:R-:W-:Y:S01]  /*0ea0*/  @!P0 VIADD R6, R6, 0x1 ;  /* 0x0000000106068836 */ /* 0x000fe20000000000 */
[-C--:B------:R-:W-:Y:S01]  /*0eb0*/  LOP3.LUT R8, R15, R2.reuse, RZ, 0x3c, !PT ;  /* 0x000000020f087212 */ /* 0x080fe200078e3cff */
[----:B------:R-:W-:Y:S01]  /*0ec0*/  BSSY.RECONVERGENT B1, `(.L_x_48) ;  /* 0x000003b000017945 */ /* 0x000fe20003800200 */
[----:B------:R-:W-:Y:S02]  /*0ed0*/  ISETP.GE.U32.AND P0, PT, R27, 0x8, PT ;  /* 0x000000081b00780c */ /* 0x000fe40003f06070 */
[----:B------:R-:W-:Y:S01]  /*0ee0*/  ISETP.GE.AND P2, PT, R8, RZ, PT ;  /* 0x000000ff0800720c */ /* 0x000fe20003f46270 */
[----:B------:R-:W-:Y:S01]  /*0ef0*/  IMAD.MOV.U32 R8, RZ, RZ, RZ ;  /* 0x000000ffff087224 */ /* 0x000fe200078e00ff */
[----:B------:R-:W-:Y:S02]  /*0f00*/  LOP3.LUT R29, RZ, R2, RZ, 0x33, !PT ;  /* 0x00000002ff1d7212 */ /* 0x000fe400078e33ff */
[----:B------:R-:W-:-:S03]  /*0f10*/  MOV R21, RZ ;  /* 0x000000ff00157202 */ /* 0x000fc60000000f00 */
[----:B------:R-:W-:Y:S02]  /*0f20*/  @P1 IADD3 R6, PT, PT, R6, 0x1, RZ ;  /* 0x0000000106061810 */ /* 0x000fe40007ffe0ff */
[----:B------:R-:W-:-:S04]  /*0f30*/  ISETP.NE.AND P1, PT, R2, RZ, PT ;  /* 0x000000ff0200720c */ /* 0x000fc80003f25270 */
[----:B------:R-:W-:-:S04]  /*0f40*/  @!P2 IADD3 R6, PT, PT, -R6, RZ, RZ ;  /* 0x000000ff0606a210 */ /* 0x000fc80007ffe1ff */
[C---:B------:R-:W-:Y:S02]  /*0f50*/  SEL R14, R29.reuse, R6, !P1 ;  /* 0x000000061d0e7207 */ /* 0x040fe40004800000 */
[----:B------:R-:W-:-:S03]  /*0f60*/  SEL R29, R29, R7, !P1 ;  /* 0x000000071d1d7207 */ /* 0x000fc60004800000 */
[----:B------:R-:W-:Y:S01]  /*0f70*/  IMAD R14, R27, R14, RZ ;  /* 0x0000000e1b0e7224 */ /* 0x000fe200078e02ff */
[----:B------:R-:W-:Y:S06]  /*0f80*/  @!P0 BRA `(.L_x_49) ;  /* 0x0000000000b88947 */ /* 0x000fec0003800000 */
[----:B------:R-:W-:Y:S01]  /*0f90*/  LOP3.LUT R28, R27, 0x7ffffff8, RZ, 0xc0, !PT ;  /* 0x7ffffff81b1c7812 */ /* 0x000fe200078ec0ff */
[----:B------:R-:W-:Y:S01]  /*0fa0*/  HFMA2 R8, -RZ, RZ, 0, 0 ;  /* 0x00000000ff087431 */ /* 0x000fe200000001ff */
[----:B------:R-:W-:Y:S01]  /*0fb0*/  BSSY.RECONVERGENT B2, `(.L_x_50) ;  /* 0x000002a000027945 */ /* 0x000fe20003800200 */
[----:B------:R-:W-:Y:S02]  /*0fc0*/  MOV R21, R14 ;  /* 0x0000000e00157202 */ /* 0x000fe40000000f00 */
[----:B------:R-:W-:Y:S01]  /*0fd0*/  MOV R20, R29 ;  /* 0x0000001d00147202 */ /* 0x000fe20000000f00 */
[----:B------:R-:W-:-:S07]  /*0fe0*/  IMAD.MOV R28, RZ, RZ, -R28 ;  /* 0x000000ffff1c7224 */ /* 0x000fce00078e0a1c */
.L_x_51:
[----:B------:R-:W-:-:S04]  /*0ff0*/  IMAD.WIDE R6, R21, 0x4, R18 ;  /* 0x0000000415067825 */ /* 0x000fc800078e0212 */
[----:B------:R-:W-:Y:S01]  /*1000*/  IMAD.WIDE R10, R20, 0x4, R16 ;  /* 0x00000004140a7825 */ /* 0x000fe200078e0210 */
[----:B------:R-:W2:Y:S04]  /*1010*/  LD.E R9, desc[UR36][R6.64] ;  /* 0x0000002406097980 */ /* 0x000ea8000c101900 */
[----:B------:R0:W2:Y:S02]  /*1020*/  LD.E R12, desc[UR36][R10.64] ;  /* 0x000000240a0c7980 */ /* 0x0000a4000c101900 */
[----:B0-----:R-:W-:-:S04]  /*1030*/  IMAD.WIDE R10, R2, 0x4, R10 ;  /* 0x00000004020a7825 */ /* 0x001fc800078e020a */
[----:B--2---:R-:W-:Y:S02]  /*1040*/  IMAD R8, R9, R12, R8 ;  /* 0x0000000c09087224 */ /* 0x004fe400078e0208 */
[----:B------:R-:W2:Y:S04]  /*1050*/  LD.E R9, desc[UR36][R6.64+0x4] ;  /* 0x0000042406097980 */ /* 0x000ea8000c101900 */
[----:B------:R-:W2:Y:S02]  /*1060*/  LD.E R12, desc[UR36][R10.64] ;  /* 0x000000240a0c7980 */ /* 0x000ea4000c101900 */
[----:B--2---:R-:W-:Y:S02]  /*1070*/  IMAD R8, R9, R12, R8 ;  /* 0x0000000c09087224 */ /* 0x004fe400078e0208 */
[----:B------:R-:W-:Y:S01]  /*1080*/  IMAD.WIDE R12, R2, 0x4, R10 ;  /* 0x00000004020c7825 */ /* 0x000fe200078e020a */
[----:B------:R-:W2:Y:S04]  /*1090*/  LD.E R9, desc[UR36][R6.64+0x8] ;  /* 0x0000082406097980 */ /* 0x000ea8000c101900 */
[----:B------:R-:W2:Y:S04]  /*10a0*/  LD.E R10, desc[UR36][R12.64] ;  /* 0x000000240c0a7980 */ /* 0x000ea8000c101900 */
[----:B------:R-:W3:Y:S01]  /*10b0*/  LD.E R11, desc[UR36][R6.64+0xc] ;  /* 0x00000c24060b7980 */ /* 0x000ee2000c101900 */
[----:B--2---:R-:W-:-:S02]  /*10c0*/  IMAD R10, R9, R10, R8 ;  /* 0x0000000a090a7224 */ /* 0x004fc400078e0208 */
[C---:B------:R-:W-:Y:S02]  /*10d0*/  IMAD.WIDE R8, R2.reuse, 0x4, R12 ;  /* 0x0000000402087825 */ /* 0x040fe400078e020c */
[----:B------:R-:W2:Y:S04]  /*10e0*/  LD.E R13, desc[UR36][R6.64+0x14] ;  /* 0x00001424060d7980 */ /* 0x000ea8000c101900 */
[----:B------:R0:W3:Y:S02]  /*10f0*/  LD.E R12, desc[UR36][R8.64] ;  /* 0x00000024080c7980 */ /* 0x0000e4000c101900 */
[----:B0-----:R-:W-:-:S04]  /*1100*/  IMAD.WIDE R8, R2, 0x4, R8 ;  /* 0x0000000402087825 */ /* 0x001fc800078e0208 */
[----:B---3--:R-:W-:Y:S02]  /*1110*/  IMAD R10, R11, R12, R10 ;  /* 0x0000000c0b0a7224 */ /* 0x008fe400078e020a */
[----:B------:R-:W3:Y:S04]  /*1120*/  LD.E R11, desc[UR36][R6.64+0x10] ;  /* 0x00001024060b7980 */ /* 0x000ee8000c101900 */
[----:B------:R-:W3:Y:S02]  /*1130*/  LD.E R12, desc[UR36][R8.64] ;  /* 0x00000024080c7980 */ /* 0x000ee4000c101900 */
[----:B---3--:R-:W-:Y:S02]  /*1140*/  IMAD R12, R11, R12, R10 ;  /* 0x0000000c0b0c7224 */ /* 0x008fe400078e020a */
[----:B------:R-:W-:-:S02]  /*1150*/  IMAD.WIDE R10, R2, 0x4, R8 ;  /* 0x00000004020a7825 */ /* 0x000fc400078e0208 */
[----:B------:R-:W3:Y:S04]  /*1160*/  LD.E R9, desc[UR36][R6.64+0x1c] ;  /* 0x00001c2406097980 */ /* 0x000ee8000c101900 */
[----:B------:R-:W2:Y:S01]  /*1170*/  LD.E R8, desc[UR36][R10.64] ;  /* 0x000000240a087980 */ /* 0x000ea2000c101900 */
[----:B------:R-:W-:Y:S01]  /*1180*/  IADD3 R28, PT, PT, R28, 0x8, RZ ;  /* 0x000000081c1c7810 */ /* 0x000fe20007ffe0ff */
[----:B--2---:R-:W-:Y:S02]  /*1190*/  IMAD R8, R13, R8, R12 ;  /* 0x000000080d087224 */ /* 0x004fe400078e020c */
[C---:B------:R-:W-:Y:S02]  /*11a0*/  IMAD.WIDE R12, R2.reuse, 0x4, R10 ;  /* 0x00000004020c7825 */ /* 0x040fe400078e020a */
[----:B------:R-:W2:Y:S04]  /*11b0*/  LD.E R11, desc[UR36][R6.64+0x18] ;  /* 0x00001824060b7980 */ /* 0x000ea8000c101900 */
[----:B------:R0:W2:Y:S02]  /*11c0*/  LD.E R10, desc[UR36][R12.64] ;  /* 0x000000240c0a7980 */ /* 0x0000a4000c101900 */
[----:B0-----:R-:W-:-:S06]  /*11d0*/  IMAD.WIDE R12, R2, 0x4, R12 ;  /* 0x00000004020c7825 */ /* 0x001fcc00078e020c */
[----:B------:R-:W3:Y:S01]  /*11e0*/  LD.E R12, desc[UR36][R12.64] ;  /* 0x000000240c0c7980 */ /* 0x000ee2000c101900 */
[----:B------:R-:W-:Y:S02]  /*11f0*/  ISETP.NE.AND P0, PT, R28, RZ, PT ;  /* 0x000000ff1c00720c */ /* 0x000fe40003f05270 */
[----:B------:R-:W-:Y:S02]  /*1200*/  LEA R20, R2, R20, 0x3 ;  /* 0x0000001402147211 */ /* 0x000fe400078e18ff */
[----:B------:R-:W-:Y:S01]  /*1210*/  IADD3 R21, PT, PT, R21, 0x8, RZ ;  /* 0x0000000815157810 */ /* 0x000fe20007ffe0ff */
[----:B--2---:R-:W-:-:S04]  /*1220*/  IMAD R8, R11, R10, R8 ;  /* 0x0000000a0b087224 */ /* 0x004fc800078e0208 */
[----:B---3--:R-:W-:-:S04]  /*1230*/  IMAD R8, R9, R12, R8 ;  /* 0x0000000c09087224 */ /* 0x008fc800078e0208 */
[----:B------:R-:W-:Y:S05]  /*1240*/  @P0 BRA `(.L_x_51) ;  /* 0xfffffffc00680947 */ /* 0x000fea000383ffff */
[----:B------:R-:W-:Y:S05]  /*1250*/  BSYNC.RECONVERGENT B2 ;  /* 0x0000000000027941 */ /* 0x000fea0003800200 */
.L_x_50:
[----:B------:R-:W-:-:S07]  /*1260*/  IMAD.MOV.U32 R21, RZ, RZ, R3 ;  /* 0x000000ffff157224 */ /* 0x000fce00078e0003 */
.L_x_49:
[----:B------:R-:W-:Y:S05]  /*1270*/  BSYNC.RECONVERGENT B1 ;  /* 0x0000000000017941 */ /* 0x000fea0003800200 */
.L_x_48:
[----:B------:R-:W-:-:S13]  /*1280*/  ISETP.NE.AND P0, PT, R0, RZ, PT ;  /* 0x000000ff0000720c */ /* 0x000fda0003f05270 */
[----:B------:R-:W-:Y:S05]  /*1290*/  @!P0 BRA `(.L_x_47) ;  /* 0x0000000000c48947 */ /* 0x000fea0003800000 */
[----:B------:R-:W-:Y:S01]  /*12a0*/  IADD3 R6, PT, PT, R0, -0x1, RZ ;  /* 0xffffffff00067810 */ /* 0x000fe20007ffe0ff */
[----:B------:R-:W-:Y:S03]  /*12b0*/  BSSY.RECONVERGENT B1, `(.L_x_52) ;  /* 0x0000017000017945 */ /* 0x000fe60003800200 */
[----:B------:R-:W-:-:S13]  /*12c0*/  ISETP.GE.U32.AND P0, PT, R6, 0x3, PT ;  /* 0x000000030600780c */ /* 0x000fda0003f06070 */
[----:B------:R-:W-:Y:S05]  /*12d0*/  @!P0 BRA `(.L_x_53) ;  /* 0x0000000000508947 */ /* 0x000fea0003800000 */
[-C--:B------:R-:W-:Y:S01]  /*12e0*/  IMAD R13, R2, R21.reuse, R29 ;  /* 0x00000015020d7224 */ /* 0x080fe200078e021d */
[----:B------:R-:W-:-:S03]  /*12f0*/  IADD3 R11, PT, PT, R14, R21, RZ ;  /* 0x000000150e0b7210 */ /* 0x000fc60007ffe0ff */
[----:B------:R-:W-:-:S04]  /*1300*/  IMAD.WIDE R12, R13, 0x4, R16 ;  /* 0x000000040d0c7825 */ /* 0x000fc800078e0210 */
[----:B------:R-:W-:Y:S01]  /*1310*/  IMAD.WIDE R10, R11, 0x4, R18 ;  /* 0x000000040b0a7825 */ /* 0x000fe200078e0212 */
[----:B------:R-:W2:Y:S03]  /*1320*/  LD.E R9, desc[UR36][R12.64] ;  /* 0x000000240c097980 */ /* 0x000ea6000c101900 */
[----:B------:R-:W-:Y:S01]  /*1330*/  IMAD.WIDE R6, R2, 0x4, R12 ;  /* 0x0000000402067825 */ /* 0x000fe200078e020c */
[----:B------:R-:W3:Y:S04]  /*1340*/  LD.E R20, desc[UR36][R10.64+0x4] ;  /* 0x000004240a147980 */ /* 0x000ee8000c101900 */
[----:B------:R-:W3:Y:S04]  /*1350*/  LD.E R28, desc[UR36][R6.64] ;  /* 0x00000024061c7980 */ /* 0x000ee8000c101900 */
[----:B------:R-:W2:Y:S02]  /*1360*/  LD.E R12, desc[UR36][R10.64] ;  /* 0x000000240a0c7980 */ /* 0x000ea4000c101900 */
[----:B--2---:R-:W-:-:S02]  /*1370*/  IMAD R13, R12, R9, R8 ;  /* 0x000000090c0d7224 */ /* 0x004fc400078e0208 */
[----:B------:R-:W-:-:S04]  /*1380*/  IMAD.WIDE R8, R2, 0x4, R6 ;  /* 0x0000000402087825 */ /* 0x000fc800078e0206 */
[----:B---3--:R-:W-:Y:S02]  /*1390*/  IMAD R28, R20, R28, R13 ;  /* 0x0000001c141c7224 */ /* 0x008fe400078e020d */
[----:B------:R-:W2:Y:S01]  /*13a0*/  LD.E R20, desc[UR36][R8.64] ;  /* 0x0000002408147980 */ /* 0x000ea2000c101900 */
[----:B------:R-:W-:-:S03]  /*13b0*/  IMAD.WIDE R6, R2, 0x4, R8 ;  /* 0x0000000402067825 */ /* 0x000fc600078e0208 */
[----:B------:R-:W3:Y:S04]  /*13c0*/  LD.E R13, desc[UR36][R10.64+0xc] ;  /* 0x00000c240a0d7980 */ /* 0x000ee8000c101900 */
[----:B------:R-:W3:Y:S04]  /*13d0*/  LD.E R12, desc[UR36][R6.64] ;  /* 0x00000024060c7980 */ /* 0x000ee8000c101900 */
[----:B------:R-:W2:Y:S01]  /*13e0*/  LD.E R9, desc[UR36][R10.64+0x8] ;  /* 0x000008240a097980 */ /* 0x000ea2000c101900 */
[----:B------:R-:W-:Y:S01]  /*13f0*/  IADD3 R21, PT, PT, R21, 0x4, RZ ;  /* 0x0000000415157810 */ /* 0x000fe20007ffe0ff */
[----:B--2---:R-:W-:-:S04]  /*1400*/  IMAD R20, R9, R20, R28 ;  /* 0x0000001409147224 */ /* 0x004fc800078e021c */
[----:B---3--:R-:W-:-:S07]  /*1410*/  IMAD R8, R13, R12, R20 ;  /* 0x0000000c0d087224 */ /* 0x008fce00078e0214 */
.L_x_53:
[----:B------:R-:W-:Y:S05]  /*1420*/  BSYNC.RECONVERGENT B1 ;  /* 0x0000000000017941 */ /* 0x000fea0003800200 */
.L_x_52:
[----:B------:R-:W-:-:S13]  /*1430*/  LOP3.LUT P0, R6, R27, 0x3, RZ, 0xc0, !PT ;  /* 0x000000031b067812 */ /* 0x000fda000780c0ff */
[----:B------:R-:W-:Y:S05]  /*1440*/  @!P0 BRA `(.L_x_47) ;  /* 0x0000000000588947 */ /* 0x000fea0003800000 */
[----:B------:R-:W-:Y:S02]  /*1450*/  ISETP.NE.AND P0, PT, R6, 0x1, PT ;  /* 0x000000010600780c */ /* 0x000fe40003f05270 */
[----:B------:R-:W-:-:S04]  /*1460*/  LOP3.LUT R6, R27, 0x1, RZ, 0xc0, !PT ;  /* 0x000000011b067812 */ /* 0x000fc800078ec0ff */
[----:B------:R-:W-:-:S07]  /*1470*/  ISETP.NE.U32.AND P1, PT, R6, 0x1, PT ;  /* 0x000000010600780c */ /* 0x000fce0003f25070 */
[----:B------:R-:W-:Y:S02]  /*1480*/  @P0 IMAD R7, R2, R21, R29 ;  /* 0x0000001502070224 */ /* 0x000fe400078e021d */
[----:B------:R-:W-:Y:S01]  /*1490*/  @P0 IMAD.IADD R11, R14, 0x1, R21 ;  /* 0x000000010e0b0824 */ /* 0x000fe200078e0215 */
[----:B------:R-:W-:Y:S01]  /*14a0*/  @P0 IADD3 R21, PT, PT, R21, 0x2, RZ ;  /* 0x0000000215150810 */ /* 0x000fe20007ffe0ff */
[----:B------:R-:W-:-:S04]  /*14b0*/  @P0 IMAD.WIDE R6, R7, 0x4, R16 ;  /* 0x0000000407060825 */ /* 0x000fc800078e0210 */
[----:B------:R-:W-:Y:S01]  /*14c0*/  @P0 IMAD.WIDE R10, R11, 0x4, R18 ;  /* 0x000000040b0a0825 */ /* 0x000fe200078e0212 */
[-C--:B------:R-:W-:Y:S01]  /*14d0*/  @!P1 IADD3 R14, PT, PT, R14, R21.reuse, RZ ;  /* 0x000000150e0e9210 */ /* 0x080fe20007ffe0ff */
[----:B------:R0:W2:Y:S02]  /*14e0*/  @P0 LD.E R28, desc[UR36][R6.64] ;  /* 0x00000024061c0980 */ /* 0x0000a4000c101900 */
[C---:B------:R-:W-:Y:S02]  /*14f0*/  @P0 IMAD.WIDE R12, R2.reuse, 0x4, R6 ;  /* 0x00000004020c0825 */ /* 0x040fe400078e0206 */
[----:B------:R-:W2:Y:S02]  /*1500*/  @P0 LD.E R9, desc[UR36][R10.64] ;  /* 0x000000240a090980 */ /* 0x000ea4000c101900 */
[----:B------:R-:W-:Y:S02]  /*1510*/  @!P1 IMAD R21, R2, R21, R29 ;  /* 0x0000001502159224 */ /* 0x000fe400078e021d */
[----:B------:R-:W3:Y:S02]  /*1520*/  @P0 LD.E R13, desc[UR36][R12.64] ;  /* 0x000000240c0d0980 */ /* 0x000ee4000c101900 */
[----:B------:R-:W-:-:S04]  /*1530*/  @!P1 IMAD.WIDE R20, R21, 0x4, R16 ;  /* 0x0000000415149825 */ /* 0x000fc800078e0210 */
[----:B0-----:R-:W-:Y:S01]  /*1540*/  @!P1 IMAD.WIDE R6, R14, 0x4, R18 ;  /* 0x000000040e069825 */ /* 0x001fe200078e0212 */
[----:B------:R-:W3:Y:S04]  /*1550*/  @P0 LD.E R10, desc[UR36][R10.64+0x4] ;  /* 0x000004240a0a0980 */ /* 0x000ee8000c101900 */
[----:B------:R-:W4:Y:S04]  /*1560*/  @!P1 LD.E R29, desc[UR36][R6.64] ;  /* 0x00000024061d9980 */ /* 0x000f28000c101900 */
[----:B------:R-:W4:Y:S01]  /*1570*/  @!P1 LD.E R20, desc[UR36][R20.64] ;  /* 0x0000002414149980 */ /* 0x000f22000c101900 */
[----:B--2---:R-:W-:-:S04]  /*1580*/  @P0 IMAD R9, R9, R28, R8 ;  /* 0x0000001c09090224 */ /* 0x004fc800078e0208 */
[----:B---3--:R-:W-:-:S04]  /*1590*/  @P0 IMAD R8, R10, R13, R9 ;  /* 0x0000000d0a080224 */ /* 0x008fc800078e0209 */
[----:B----4-:R-:W-:-:S07]  /*15a0*/  @!P1 IMAD R8, R29, R20, R8 ;  /* 0x000000141d089224 */ /* 0x010fce00078e0208 */
.L_x_47:
[----:B------:R-:W-:Y:S05]  /*15b0*/  BSYNC.RECONVERGENT B0 ;  /* 0x0000000000007941 */ /* 0x000fea0003800200 */
.L_x_46:
[C---:B------:R-:W-:Y:S01]  /*15c0*/  IMAD.WIDE.U32 R6, R15.reuse, 0x4, R4 ;  /* 0x000000040f067825 */ /* 0x040fe200078e0004 */
[----:B------:R-:W-:-:S04]  /*15d0*/  IADD3 R15, PT, PT, R15, 0x1, RZ ;  /* 0x000000010f0f7810 */ /* 0x000fc80007ffe0ff */
[----:B------:R0:W-:Y:S01]  /*15e0*/  ST.E desc[UR36][R6.64], R8 ;  /* 0x0000000806007985 */ /* 0x0001e2000c101924 */
[----:B------:R-:W-:-:S13]  /*15f0*/  ISETP.NE.AND P0, PT, R15, R26, PT ;  /* 0x0000001a0f00720c */ /* 0x000fda0003f05270 */
[----:B0-----:R-:W-:Y:S05]  /*1600*/  @P0 BRA `(.L_x_54) ;  /* 0xfffffff400bc0947 */ /* 0x001fea000383ffff */
.L_x_34:
[----:B------:R-:W0:Y:S01]  /*1610*/  LDC.64 R6, c[0x0][0x398] ;  /* 0x0000e600ff067b82 */ /* 0x000e220000000a00 */
[----:B------:R-:W-:Y:S05]  /*1620*/  WARPSYNC.ALL ;  /* 0x0000000000007948 */ /* 0x000fea0003800000 */
[----:B------:R-:W-:Y:S02]  /*1630*/  IMAD.MOV.U32 R27, RZ, RZ, R2 ;  /* 0x000000ffff1b7224 */ /* 0x000fe400078e0002 */
[----:B0-----:R-:W-:-:S05]  /*1640*/  IMAD.WIDE R6, R25, 0x8, R6 ;  /* 0x0000000819067825 */ /* 0x001fca00078e0206 */
[----:B------:R0:W-:Y:S01]  /*1650*/  STG.E.64 desc[UR36][R6.64], R4 ;  /* 0x0000000406007986 */ /* 0x0001e2000c101b24 */
[----:B------:R-:W-:Y:S06]  /*1660*/  BAR.SYNC.DEFER_BLOCKING 0x0 ;  /* 0x0000000000007b1d */ /* 0x000fec0000010000 */
.L_x_31:
[----:B------:R-:W1:Y:S01]  /*1670*/  LDCU UR4, c[0x0][0x3a0] ;  /* 0x00007400ff0477ac */ /* 0x000e620008000800 */
[----:B------:R-:W-:Y:S02]  /*1680*/  IADD3 R24, PT, PT, R24, 0x1, RZ ;  /* 0x0000000118187810 */ /* 0x000fe40007ffe0ff */
[----:B------:R-:W-:-:S04]  /*1690*/  IADD3 R22, PT, PT, R22, -0x2, RZ ;  /* 0xfffffffe16167810 */ /* 0x000fc80007ffe0ff */
[----:B------:R-:W-:-:S04]  /*16a0*/  LEA.HI R0, R22, R22, RZ, 0x1 ;  /* 0x0000001616007211 */ /* 0x000fc800078f08ff */
[----:B------:R-:W-:-:S04]  /*16b0*/  LOP3.LUT R3, R0, 0xfffffffe, RZ, 0xc0, !PT ;  /* 0xfffffffe00037812 */ /* 0x000fc800078ec0ff */
[----:B------:R-:W-:Y:S02]  /*16c0*/  IADD3 R3, PT, PT, R22, -R3, RZ ;  /* 0x8000000316037210 */ /* 0x000fe40007ffe0ff */
[----:B-1----:R-:W-:Y:S02]  /*16d0*/  ISETP.NE.AND P0, PT, R24, UR4, PT ;  /* 0x0000000418007c0c */ /* 0x002fe4000bf05270 */
[----:B------:R-:W-:-:S11]  /*16e0*/  LEA.HI.SX32 R22, R0, R3, 0x1f ;  /* 0x0000000300167211 */ /* 0x000fd600078ffaff */
[----:B------:R-:W-:Y:S05]  /*16f0*/  @P0 BRA `(.L_x_55) ;  /* 0xffffffe800880947 */ /* 0x000fea000383ffff */
.L_x_30:
[----:B------:R-:W-:Y:S05]  /*1700*/  WARPSYNC.ALL ;  /* 0x0000000000007948 */ /* 0x000fea0003800000 */
[----:B------:R-:W-:Y:S01]  /*1710*/  BAR.SYNC.DEFER_BLOCKING 0x0 ;  /* 0x0000000000007b1d */ /* 0x000fe20000010000 */
[----:B------:R-:W-:-:S13]  /*1720*/  ISETP.NE.AND P0, PT, R25, 0x1, PT ;  /* 0x000000011900780c */ /* 0x000fda0003f05270 */
[----:B------:R-:W-:Y:S05]  /*1730*/  @P0 EXIT ;  /* 0x000000000000094d */ /* 0x000fea0003800000 */
[----:B0-----:R-:W0:Y:S02]  /*1740*/  LDC.64 R4, c[0x0][0x398] ;  /* 0x0000e600ff047b82 */ /* 0x001e240000000a00 */
[----:B0-----:R-:W2:Y:S04]  /*1750*/  LDG.E.64 R2, desc[UR36][R4.64+0x8] ;  /* 0x0000082404027981 */ /* 0x001ea8000c1e1b00 */
[----:B--2---:R-:W-:Y:S01]  /*1760*/  STG.E.64 desc[UR36][R4.64], R2 ;  /* 0x0000000204007986 */ /* 0x004fe2000c101b24 */
[----:B------:R-:W-:Y:S05]  /*1770*/  EXIT ;  /* 0x000000000000794d */ /* 0x000fea0003800000 */
.L_x_56:
        /* <DEDUP_REMOVED lines=16> */
.L_x_72:


//--------------------- .text._Z7parMat2PiiPS_S0_i --------------------------
	.section	.text._Z7parMat2PiiPS_S0_i,"ax",@progbits
	.align	128
        .global         _Z7parMat2PiiPS_S0_i
        .type           _Z7parMat2PiiPS_S0_i,@function
        .size           _Z7parMat2PiiPS_S0_i,(.L_x_73 - _Z7parMat2PiiPS_S0_i)
        .other          _Z7parMat2PiiPS_S0_i,@"STO_CUDA_ENTRY STV_DEFAULT"
_Z7parMat2PiiPS_S0_i:
.text._Z7parMat2PiiPS_S0_i:
[----:B------:R-:W0:Y:S08]  /*0000*/  LDC R1, c[0x0][0x37c] ;  /* 0x0000df00ff017b82 */ /* 0x000e300000000800 */
[----:B------:R-:W1:Y:S01]  /*0010*/  LDC.64 R10, c[0x0][0x380] ;  /* 0x0000e000ff0a7b82 */ /* 0x000e620000000a00 */
[----:B------:R-:W1:Y:S07]  /*0020*/  LDCU.64 UR36, c[0x0][0x358] ;  /* 0x00006b00ff2477ac */ /* 0x000e6e0008000a00 */
[----:B------:R-:W2:Y:S01]  /*0030*/  LDC.64 R8, c[0x0][0x390] ;  /* 0x0000e400ff087b82 */ /* 0x000ea20000000a00 */
[----:B-1----:R-:W3:Y:S04]  /*0040*/  LDG.E R3, desc[UR36][R10.64] ;  /* 0x000000240a037981 */ /* 0x002ee8000c1e1900 */
[----:B------:R-:W3:Y:S04]  /*0050*/  LDG.E R24, desc[UR36][R10.64+0x8] ;  /* 0x000008240a187981 */ /* 0x000ee8000c1e1900 */
[----:B------:R1:W5:Y:S04]  /*0060*/  LDG.E R23, desc[UR36][R10.64+0x4] ;  /* 0x000004240a177981 */ /* 0x000368000c1e1900 */
[----:B--2---:R1:W5:Y:S04]  /*0070*/  LDG.E.64 R18, desc[UR36][R8.64] ;  /* 0x0000002408127981 */ /* 0x004368000c1e1b00 */
[----:B------:R1:W5:Y:S01]  /*0080*/  LDG.E.64 R16, desc[UR36][R8.64+0x8] ;  /* 0x0000082408107981 */ /* 0x000362000c1e1b00 */
[----:B------:R-:W-:Y:S01]  /*0090*/  MOV R6, 0x0 ;  /* 0x0000000000067802 */ /* 0x000fe20000000f00 */
[----:B------:R-:W2:Y:S01]  /*00a0*/  S2UR UR4, SR_CTAID.X ;  /* 0x00000000000479c3 */ /* 0x000ea20000002500 */
[----:B------:R-:W2:Y:S07]  /*00b0*/  S2R R13, SR_TID.X ;  /* 0x00000000000d7919 */ /* 0x000eae0000002100 */
[----:B------:R-:W2:Y:S08]  /*00c0*/  LDC R2, c[0x0][0x360] ;  /* 0x0000d800ff027b82 */ /* 0x000eb00000000800 */
[----:B------:R-:W4:Y:S01]  /*00d0*/  LDC.64 R6, c[0x4][R6] ;  /* 0x0100000006067b82 */ /* 0x000f220000000a00 */
[----:B--2---:R-:W-:-:S02]  /*00e0*/  IMAD R2, R2, UR4, R13 ;  /* 0x0000000402027c24 */ /* 0x004fc4000f8e020d */
[----:B---3--:R-:W-:-:S04]  /*00f0*/  IMAD R22, R3, R24, RZ ;  /* 0x0000001803167224 */ /* 0x008fc800078e02ff */
[----:B01--4-:R-:W-:-:S07]  /*0100*/  IMAD.WIDE R4, R22, 0x4, RZ ;  /* 0x0000000416047825 */ /* 0x013fce00078e02ff */
[----:B------:R-:W-:-:S07]  /*0110*/  LEPC R20, `(.L_x_57) ;  /* 0x000000001014794e */ /* 0x000fce0000000000 */
[----:B-----5:R-:W-:Y:S05]  /*0120*/  CALL.ABS.NOINC R6 ;  /* 0x0000000006007343 */ /* 0x020fea0003c00000 */
.L_x_57:
[----:B------:R-:W-:-:S13]  /*0130*/  ISETP.GE.AND P0, PT, R22, 0x1, PT ;  /* 0x000000011600780c */ /* 0x000fda0003f06270 */
[----:B------:R-:W-:Y:S05]  /*0140*/  @!P0 BRA `(.L_x_58) ;  /* 0x0000000800d48947 */ /* 0x000fea0003800000 */
[----:B------:R-:W-:-:S13]  /*0150*/  ISETP.GE.AND P0, PT, R23, 0x1, PT ;  /* 0x000000011700780c */ /* 0x000fda0003f06270 */
[----:B------:R-:W-:Y:S05]  /*0160*/  @!P0 BRA `(.L_x_59) ;  /* 0x0000000800288947 */ /* 0x000fea0003800000 */
[C---:B------:R-:W-:Y:S01]  /*0170*/  LOP3.LUT R0, R23.reuse, 0x7ffffff8, RZ, 0xc0, !PT ;  /* 0x7ffffff817007812 */ /* 0x040fe200078ec0ff */
[----:B------:R-:W-:Y:S01]  /*0180*/  HFMA2 R7, -RZ, RZ, 0, 0 ;  /* 0x00000000ff077431 */ /* 0x000fe200000001ff */
[----:B------:R-:W-:Y:S01]  /*0190*/  BSSY.RECONVERGENT B0, `(.L_x_60) ;  /* 0x0000086000007945 */ /* 0x000fe20003800200 */
[----:B------:R-:W-:Y:S02]  /*01a0*/  LOP3.LUT R3, R23, 0x7, RZ, 0xc0, !PT ;  /* 0x0000000717037812 */ /* 0x000fe400078ec0ff */
[----:B------:R-:W-:-:S07]  /*01b0*/  IMAD.MOV R6, RZ, RZ, -R0 ;  /* 0x000000ffff067224 */ /* 0x000fce00078e0a00 */
.L_x_66:
[-C--:B------:R-:W-:Y:S02]  /*01c0*/  IABS R10, R24.reuse ;  /* 0x00000018000a7213 */ /* 0x080fe40000000000 */
[----:B------:R-:W-:Y:S02]  /*01d0*/  IABS R12, R7 ;  /* 0x00000007000c7213 */ /* 0x000fe40000000000 */
[----:B------:R-:W0:Y:S01]  /*01e0*/  I2F.RP R11, R10 ;  /* 0x0000000a000b7306 */ /* 0x000e220000209400 */
[----:B------:R-:W-:Y:S02]  /*01f0*/  IABS R14, R24 ;  /* 0x00000018000e7213 */ /* 0x000fe40000000000 */
[----:B------:R-:W-:-:S05]  /*0200*/  MOV R20, RZ ;  /* 0x000000ff00147202 */ /* 0x000fca0000000f00 */
[----:B0-----:R-:W0:Y:S02]  /*0210*/  MUFU.RCP R11, R11 ;  /* 0x0000000b000b7308 */ /* 0x001e240000001000 */
[----:B0-----:R-:W-:Y:S01]  /*0220*/  IADD3 R8, PT, PT, R11, 0xffffffe, RZ ;  /* 0x0ffffffe0b087810 */ /* 0x001fe20007ffe0ff */
[----:B------:R-:W-:-:S05]  /*0230*/  IMAD.MOV R11, RZ, RZ, -R14 ;  /* 0x000000ffff0b7224 */ /* 0x000fca00078e0a0e */
[----:B------:R0:W1:Y:S02]  /*0240*/  F2I.FTZ.U32.TRUNC.NTZ R9, R8 ;  /* 0x0000000800097305 */ /* 0x000064000021f000 */
[----:B0-----:R-:W-:Y:S01]  /*0250*/  MOV R8, RZ ;  /* 0x000000ff00087202 */ /* 0x001fe20000000f00 */
[----:B-1----:R-:W-:-:S04]  /*0260*/  IMAD.MOV R13, RZ, RZ, -R9 ;  /* 0x000000ffff0d7224 */ /* 0x002fc800078e0a09 */
[----:B------:R-:W-:-:S04]  /*0270*/  IMAD R13, R13, R10, RZ ;  /* 0x0000000a0d0d7224 */ /* 0x000fc800078e02ff */
[----:B------:R-:W-:Y:S01]  /*0280*/  IMAD.HI.U32 R9, R9, R13, R8 ;  /* 0x0000000d09097227 */ /* 0x000fe200078e0008 */
[----:B------:R-:W-:-:S04]  /*0290*/  LOP3.LUT R8, R7, R24, RZ, 0x3c, !PT ;  /* 0x0000001807087212 */ /* 0x000fc800078e3cff */
[----:B------:R-:W-:Y:S01]  /*02a0*/  ISETP.GE.AND P1, PT, R8, RZ, PT ;  /* 0x000000ff0800720c */ /* 0x000fe20003f26270 */
[----:B------:R-:W-:-:S04]  /*02b0*/  IMAD.HI.U32 R9, R9, R12, RZ ;  /* 0x0000000c09097227 */ /* 0x000fc800078e00ff */
[----:B------:R-:W-:-:S05]  /*02c0*/  IMAD R11, R9, R11, R12 ;  /* 0x0000000b090b7224 */ /* 0x000fca00078e020c */
[----:B------:R-:W-:-:S13]  /*02d0*/  ISETP.GT.U32.AND P2, PT, R10, R11, PT ;  /* 0x0000000b0a00720c */ /* 0x000fda0003f44070 */
[-C--:B------:R-:W-:Y:S02]  /*02e0*/  @!P2 IADD3 R11, PT, PT, R11, -R10.reuse, RZ ;  /* 0x8000000a0b0ba210 */ /* 0x080fe40007ffe0ff */
[----:B------:R-:W-:Y:S02]  /*02f0*/  @!P2 IADD3 R9, PT, PT, R9, 0x1, RZ ;  /* 0x000000010909a810 */ /* 0x000fe40007ffe0ff */
[----:B------:R-:W-:Y:S02]  /*0300*/  ISETP.GE.U32.AND P0, PT, R11, R10, PT ;  /* 0x0000000a0b00720c */ /* 0x000fe40003f06070 */
[----:B------:R-:W-:-:S11]  /*0310*/  ISETP.NE.AND P2, PT, R24, RZ, PT ;  /* 0x000000ff1800720c */ /* 0x000fd60003f45270 */
[----:B------:R-:W-:Y:S01]  /*0320*/  @P0 VIADD R9, R9, 0x1 ;  /* 0x0000000109090836 */ /* 0x000fe20000000000 */
[----:B------:R-:W-:-:S04]  /*0330*/  ISETP.GE.U32.AND P0, PT, R23, 0x8, PT ;  /* 0x000000081700780c */ /* 0x000fc80003f06070 */
[----:B------:R-:W-:Y:S02]  /*0340*/  MOV R8, R9 ;  /* 0x0000000900087202 */ /* 0x000fe40000000f00 */
[----:B------:R-:W-:Y:S02]  /*0350*/  MOV R9, RZ ;  /* 0x000000ff00097202 */ /* 0x000fe40000000f00 */
[----:B------:R-:W-:Y:S02]  /*0360*/  @!P1 IADD3 R8, PT, PT, -R8, RZ, RZ ;  /* 0x000000ff08089210 */ /* 0x000fe40007ffe1ff */
[----:B------:R-:W-:-:S05]  /*0370*/  @!P2 LOP3.LUT R8, RZ, R24, RZ, 0x33, !PT ;  /* 0x00000018ff08a212 */ /* 0x000fca00078e33ff */
[----:B------:R-:W-:Y:S02]  /*0380*/  IMAD.MOV R25, RZ, RZ, -R8 ;  /* 0x000000ffff197224 */ /* 0x000fe400078e0a08 */
[----:B------:R-:W-:Y:S02]  /*0390*/  IMAD R8, R23, R8, RZ ;  /* 0x0000000817087224 */ /* 0x000fe400078e02ff */
[----:B------:R-:W-:Y:S01]  /*03a0*/  IMAD R25, R24, R25, R7 ;  /* 0x0000001918197224 */ /* 0x000fe200078e0207 */
[----:B------:R-:W-:Y:S06]  /*03b0*/  @!P0 BRA `(.L_x_61) ;  /* 0x0000000000b48947 */ /* 0x000fec0003800000 */
[----:B------:R-:W-:Y:S01]  /*03c0*/  BSSY.RECONVERGENT B1, `(.L_x_62) ;  /* 0x000002b000017945 */ /* 0x000fe20003800200 */
[----:B------:R-:W-:Y:S01]  /*03d0*/  IMAD.MOV.U32 R20, RZ, RZ, RZ ;  /* 0x000000ffff147224 */ /* 0x000fe200078e00ff */
[----:B------:R-:W-:Y:S01]  /*03e0*/  MOV R9, R8 ;  /* 0x0000000800097202 */ /* 0x000fe20000000f00 */
[----:B------:R-:W-:Y:S01]  /*03f0*/  IMAD.MOV.U32 R28, RZ, RZ, R6 ;  /* 0x000000ffff1c7224 */ /* 0x000fe200078e0006 */
[----:B------:R-:W-:-:S07]  /*0400*/  MOV R29, R25 ;  /* 0x00000019001d7202 */ /* 0x000fce0000000f00 */
.L_x_63:
        /* <DEDUP_REMOVED lines=8> */
[----:B------:R-:W-:Y:S02]  /*0490*/  IMAD.WIDE R20, R24, 0x4, R14 ;  /* 0x0000000418147825 */ /* 0x000fe400078e020e */
[----:B------:R-:W2:Y:S02]  /*04a0*/  LD.E R14, desc[UR36][R10.64+0xc] ;  /* 0x00000c240a0e7980 */ /* 0x000ea4000c101900 */
[----:B---3--:R-:W-:Y:S02]  /*04b0*/  IMAD R13, R26, R27, R12 ;  /* 0x0000001b1a0d7224 */ /* 0x008fe400078e020c */
[----:B------:R-:W3:Y:S01]  /*04c0*/  LD.E R12, desc[UR36][R20.64] ;  /* 0x00000024140c7980 */ /* 0x000ee2000c101900 */
[----:B------:R-:W-:-:S05]  /*04d0*/  IMAD.WIDE R26, R24, 0x4, R20 ;  /* 0x00000004181a7825 */ /* 0x000fca00078e0214 */
[----:B------:R-:W2:Y:S04]  /*04e0*/  LD.E R15, desc[UR36][R26.64] ;  /* 0x000000241a0f7980 */ /* 0x000ea8000c101900 */
[----:B------:R-:W3:Y:S02]  /*04f0*/  LD.E R20, desc[UR36][R10.64+0x8] ;  /* 0x000008240a147980 */ /* 0x000ee4000c101900 */
[----:B---3--:R-:W-:Y:S02]  /*0500*/  IMAD R20, R20, R12, R13 ;  /* 0x0000000c14147224 */ /* 0x008fe400078e020d */
[----:B------:R-:W-:Y:S02]  /*0510*/  IMAD.WIDE R12, R24, 0x4, R26 ;  /* 0x00000004180c7825 */ /* 0x000fe400078e021a */
[----:B------:R-:W3:Y:S02]  /*0520*/  LD.E R26, desc[UR36][R10.64+0x10] ;  /* 0x000010240a1a7980 */ /* 0x000ee4000c101900 */
[----:B--2---:R-:W-:-:S02]  /*0530*/  IMAD R21, R14, R15, R20 ;  /* 0x0000000f0e157224 */ /* 0x004fc400078e0214 */
[----:B------:R-:W3:Y:S01]  /*0540*/  LD.E R20, desc[UR36][R12.64] ;  /* 0x000000240c147980 */ /* 0x000ee2000c101900 */
[----:B------:R-:W-:-:S03]  /*0550*/  IMAD.WIDE R14, R24, 0x4, R12 ;  /* 0x00000004180e7825 */ /* 0x000fc600078e020c */
[----:B------:R-:W2:Y:S04]  /*0560*/  LD.E R12, desc[UR36][R10.64+0x14] ;  /* 0x000014240a0c7980 */ /* 0x000ea8000c101900 */
[----:B------:R-:W2:Y:S01]  /*0570*/  LD.E R13, desc[UR36][R14.64] ;  /* 0x000000240e0d7980 */ /* 0x000ea2000c101900 */
[----:B---3--:R-:W-:Y:S02]  /*0580*/  IMAD R26, R26, R20, R21 ;  /* 0x000000141a1a7224 */ /* 0x008fe400078e0215 */
[----:B------:R-:W-:Y:S02]  /*0590*/  IMAD.WIDE R20, R24, 0x4, R14 ;  /* 0x0000000418147825 */ /* 0x000fe400078e020e */
[----:B------:R-:W3:Y:S04]  /*05a0*/  LD.E R14, desc[UR36][R10.64+0x18] ;  /* 0x000018240a0e7980 */ /* 0x000ee8000c101900 */
[----:B------:R-:W4:Y:S01]  /*05b0*/  LD.E R15, desc[UR36][R10.64+0x1c] ;  /* 0x00001c240a0f7980 */ /* 0x000f22000c101900 */
[----:B--2---:R-:W-:-:S02]  /*05c0*/  IMAD R12, R12, R13, R26 ;  /* 0x0000000d0c0c7224 */ /* 0x004fc400078e021a */
[----:B------:R-:W-:Y:S01]  /*05d0*/  IMAD.WIDE R26, R24, 0x4, R20 ;  /* 0x00000004181a7825 */ /* 0x000fe200078e0214 */
[----:B------:R-:W3:Y:S05]  /*05e0*/  LD.E R13, desc[UR36][R20.64] ;  /* 0x00000024140d7980 */ /* 0x000eea000c101900 */
[----:B------:R-:W4:Y:S01]  /*05f0*/  LD.E R26, desc[UR36][R26.64] ;  /* 0x000000241a1a7980 */ /* 0x000f22000c101900 */
[----:B------:R-:W-:-:S04]  /*0600*/  IADD3 R28, PT, PT, R28, 0x8, RZ ;  /* 0x000000081c1c7810 */ /* 0x000fc80007ffe0ff */
[----:B------:R-:W-:Y:S01]  /*0610*/  ISETP.NE.AND P0, PT, R28, RZ, PT ;  /* 0x000000ff1c00720c */ /* 0x000fe20003f05270 */
[----:B------:R-:W-:Y:S01]  /*0620*/  VIADD R9, R9, 0x8 ;  /* 0x0000000809097836 */ /* 0x000fe20000000000 */
[----:B------:R-:W-:Y:S01]  /*0630*/  LEA R29, R24, R29, 0x3 ;  /* 0x0000001d181d7211 */ /* 0x000fe200078e18ff */
[----:B---3--:R-:W-:-:S04]  /*0640*/  IMAD R12, R14, R13, R12 ;  /* 0x0000000d0e0c7224 */ /* 0x008fc800078e020c */
[----:B----4-:R-:W-:-:S06]  /*0650*/  IMAD R20, R15, R26, R12 ;  /* 0x0000001a0f147224 */ /* 0x010fcc00078e020c */
[----:B------:R-:W-:Y:S05]  /*0660*/  @P0 BRA `(.L_x_63) ;  /* 0xfffffffc00680947 */ /* 0x000fea000383ffff */
[----:B------:R-:W-:Y:S05]  /*0670*/  BSYNC.RECONVERGENT B1 ;  /* 0x0000000000017941 */ /* 0x000fea0003800200 */
.L_x_62:
[----:B------:R-:W-:-:S07]  /*0680*/  MOV R9, R0 ;  /* 0x0000000000097202 */ /* 0x000fce0000000f00 */
.L_x_61:
[----:B------:R-:W-:-:S13]  /*0690*/  ISETP.NE.AND P0, PT, R3, RZ, PT ;  /* 0x000000ff0300720c */ /* 0x000fda0003f05270 */
[----:B------:R-:W-:Y:S05]  /*06a0*/  @!P0 BRA `(.L_x_64) ;  /* 0x0000000000bc8947 */ /* 0x000fea0003800000 */
[----:B------:R-:W-:-:S04]  /*06b0*/  IADD3 R10, PT, PT, R3, -0x1, RZ ;  /* 0xffffffff030a7810 */ /* 0x000fc80007ffe0ff */
[----:B------:R-:W-:-:S13]  /*06c0*/  ISETP.GE.U32.AND P0, PT, R10, 0x3, PT ;  /* 0x000000030a00780c */ /* 0x000fda0003f06070 */
[----:B------:R-:W-:Y:S05]  /*06d0*/  @!P0 BRA `(.L_x_65) ;  /* 0x0000000000508947 */ /* 0x000fea0003800000 */
[----:B------:R-:W-:Y:S02]  /*06e0*/  IMAD.IADD R13, R8, 0x1, R9 ;  /* 0x00000001080d7824 */ /* 0x000fe400078e0209 */
[----:B------:R-:W-:Y:S02]  /*06f0*/  IMAD R27, R24, R9, R25 ;  /* 0x00000009181b7224 */ /* 0x000fe400078e0219 */
[----:B------:R-:W-:-:S04]  /*0700*/  IMAD.WIDE R12, R13, 0x4, R18 ;  /* 0x000000040d0c7825 */ /* 0x000fc800078e0212 */
[----:B------:R-:W-:Y:S01]  /*0710*/  IMAD.WIDE R26, R27, 0x4, R16 ;  /* 0x000000041b1a7825 */ /* 0x000fe200078e0210 */
[----:B------:R-:W2:Y:S04]  /*0720*/  LD.E R15, desc[UR36][R12.64] ;  /* 0x000000240c0f7980 */ /* 0x000ea8000c101900 */
[----:B------:R-:W2:Y:S01]  /*0730*/  LD.E R14, desc[UR36][R26.64] ;  /* 0x000000241a0e7980 */ /* 0x000ea2000c101900 */
[----:B------:R-:W-:-:S04]  /*0740*/  IMAD.WIDE R10, R24, 0x4, R26 ;  /* 0x00000004180a7825 */ /* 0x000fc800078e021a */
[----:B--2---:R-:W-:Y:S02]  /*0750*/  IMAD R20, R15, R14, R20 ;  /* 0x0000000e0f147224 */ /* 0x004fe400078e0214 */
[C---:B------:R-:W-:Y:S02]  /*0760*/  IMAD.WIDE R14, R24.reuse, 0x4, R10 ;  /* 0x00000004180e7825 */ /* 0x040fe400078e020a */
[----:B------:R-:W2:Y:S02]  /*0770*/  LD.E R10, desc[UR36][R10.64] ;  /* 0x000000240a0a7980 */ /* 0x000ea4000c101900 */
[----:B------:R-:W-:Y:S02]  /*0780*/  IMAD.WIDE R28, R24, 0x4, R14 ;  /* 0x00000004181c7825 */ /* 0x000fe400078e020e */
[----:B------:R-:W3:Y:S04]  /*0790*/  LD.E R21, desc[UR36][R14.64] ;  /* 0x000000240e157980 */ /* 0x000ee8000c101900 */
[----:B------:R-:W2:Y:S04]  /*07a0*/  LD.E R11, desc[UR36][R12.64+0x4] ;  /* 0x000004240c0b7980 */ /* 0x000ea8000c101900 */
[----:B------:R-:W4:Y:S04]  /*07b0*/  LD.E R28, desc[UR36][R28.64] ;  /* 0x000000241c1c7980 */ /* 0x000f28000c101900 */
[----:B------:R-:W3:Y:S04]  /*07c0*/  LD.E R14, desc[UR36][R12.64+0x8] ;  /* 0x000008240c0e7980 */ /* 0x000ee8000c101900 */
[----:B------:R-:W4:Y:S01]  /*07d0*/  LD.E R15, desc[UR36][R12.64+0xc] ;  /* 0x00000c240c0f7980 */ /* 0x000f22000c101900 */
[----:B------:R-:W-:Y:S01]  /*07e0*/  IADD3 R9, PT, PT, R9, 0x4, RZ ;  /* 0x0000000409097810 */ /* 0x000fe20007ffe0ff */
[----:B--2---:R-:W-:-:S04]  /*07f0*/  IMAD R20, R11, R10, R20 ;  /* 0x0000000a0b147224 */ /* 0x004fc800078e0214 */
[----:B---3--:R-:W-:-:S04]  /*0800*/  IMAD R20, R14, R21, R20 ;  /* 0x000000150e147224 */ /* 0x008fc800078e0214 */
[----:B----4-:R-:W-:-:S07]  /*0810*/  IMAD R20, R15, R28, R20 ;  /* 0x0000001c0f147224 */ /* 0x010fce00078e0214 */
.L_x_65:
[----:B------:R-:W-:-:S13]  /*0820*/  LOP3.LUT P0, R10, R23, 0x3, RZ, 0xc0, !PT ;  /* 0x00000003170a7812 */ /* 0x000fda000780c0ff */
[----:B------:R-:W-:Y:S05]  /*0830*/  @!P0 BRA `(.L_x_64) ;  /* 0x0000000000588947 */ /* 0x000fea0003800000 */
[----:B------:R-:W-:Y:S02]  /*0840*/  ISETP.NE.AND P0, PT, R10, 0x1, PT ;  /* 0x000000010a00780c */ /* 0x000fe40003f05270 */
[----:B------:R-:W-:-:S04]  /*0850*/  LOP3.LUT R10, R23, 0x1, RZ, 0xc0, !PT ;  /* 0x00000001170a7812 */ /* 0x000fc800078ec0ff */
[----:B------:R-:W-:-:S07]  /*0860*/  ISETP.NE.U32.AND P1, PT, R10, 0x1, PT ;  /* 0x000000010a00780c */ /* 0x000fce0003f25070 */
[-C--:B------:R-:W-:Y:S01]  /*0870*/  @P0 IMAD R11, R24, R9.reuse, R25 ;  /* 0x00000009180b0224 */ /* 0x080fe200078e0219 */
[----:B------:R-:W-:Y:S01]  /*0880*/  @P0 IADD3 R13, PT, PT, R8, R9, RZ ;  /* 0x00000009080d0210 */ /* 0x000fe20007ffe0ff */
[----:B------:R-:W-:Y:S02]  /*0890*/  @P0 VIADD R9, R9, 0x2 ;  /* 0x0000000209090836 */ /* 0x000fe40000000000 */
[----:B------:R-:W-:-:S03]  /*08a0*/  @P0 IMAD.WIDE R10, R11, 0x4, R16 ;  /* 0x000000040b0a0825 */ /* 0x000fc600078e0210 */
[-C--:B------:R-:W-:Y:S01]  /*08b0*/  @!P1 IADD3 R27, PT, PT, R8, R9.reuse, RZ ;  /* 0x00000009081b9210 */ /* 0x080fe20007ffe0ff */
[----:B------:R-:W-:Y:S01]  /*08c0*/  @P0 IMAD.WIDE R12, R13, 0x4, R18 ;  /* 0x000000040d0c0825 */ /* 0x000fe200078e0212 */
[----:B------:R-:W2:Y:S03]  /*08d0*/  @P0 LD.E R21, desc[UR36][R10.64] ;  /* 0x000000240a150980 */ /* 0x000ea6000c101900 */
[C---:B------:R-:W-:Y:S01]  /*08e0*/  @!P1 IMAD R15, R24.reuse, R9, R25 ;  /* 0x00000009180f9224 */ /* 0x040fe200078e0219 */
[----:B------:R-:W3:Y:S01]  /*08f0*/  @P0 LD.E R28, desc[UR36][R12.64+0x4] ;  /* 0x000004240c1c0980 */ /* 0x000ee2000c101900 */
[----:B------:R-:W-:-:S03]  /*0900*/  @P0 IMAD.WIDE R8, R24, 0x4, R10 ;  /* 0x0000000418080825 */ /* 0x000fc600078e020a */
[----:B------:R-:W2:Y:S01]  /*0910*/  @P0 LD.E R25, desc[UR36][R12.64] ;  /* 0x000000240c190980 */ /* 0x000ea2000c101900 */
[----:B------:R-:W-:-:S03]  /*0920*/  @!P1 IMAD.WIDE R26, R27, 0x4, R18 ;  /* 0x000000041b1a9825 */ /* 0x000fc600078e0212 */
[----:B------:R-:W3:Y:S01]  /*0930*/  @P0 LD.E R8, desc[UR36][R8.64] ;  /* 0x0000002408080980 */ /* 0x000ee2000c101900 */
[----:B------:R-:W-:-:S03]  /*0940*/  @!P1 IMAD.WIDE R14, R15, 0x4, R16 ;  /* 0x000000040f0e9825 */ /* 0x000fc600078e0210 */
[----:B------:R-:W4:Y:S04]  /*0950*/  @!P1 LD.E R27, desc[UR36][R26.64] ;  /* 0x000000241a1b9980 */ /* 0x000f28000c101900 */
[----:B------:R-:W4:Y:S01]  /*0960*/  @!P1 LD.E R14, desc[UR36][R14.64] ;  /* 0x000000240e0e9980 */ /* 0x000f22000c101900 */
[----:B--2---:R-:W-:-:S04]  /*0970*/  @P0 IMAD R21, R25, R21, R20 ;  /* 0x0000001519150224 */ /* 0x004fc800078e0214 */
[----:B---3--:R-:W-:-:S04]  /*0980*/  @P0 IMAD R20, R28, R8, R21 ;  /* 0x000000081c140224 */ /* 0x008fc800078e0215 */
[----:B----4-:R-:W-:-:S07]  /*0990*/  @!P1 IMAD R20, R27, R14, R20 ;  /* 0x0000000e1b149224 */ /* 0x010fce00078e0214 */
.L_x_64:
[C---:B------:R-:W-:Y:S01]  /*09a0*/  IMAD.WIDE.U32 R8, R7.reuse, 0x4, R4 ;  /* 0x0000000407087825 */ /* 0x040fe200078e0004 */
[----:B------:R-:W-:-:S04]  /*09b0*/  IADD3 R7, PT, PT, R7, 0x1, RZ ;  /* 0x0000000107077810 */ /* 0x000fc80007ffe0ff */
[----:B------:R0:W-:Y:S01]  /*09c0*/  ST.E desc[UR36][R8.64], R20 ;  /* 0x0000001408007985 */ /* 0x0001e2000c101924 */
[----:B------:R-:W-:-:S13]  /*09d0*/  ISETP.NE.AND P0, PT, R7, R22, PT ;  /* 0x000000160700720c */ /* 0x000fda0003f05270 */
[----:B0-----:R-:W-:Y:S05]  /*09e0*/  @P0 BRA `(.L_x_66) ;  /* 0xfffffff400f40947 */ /* 0x001fea000383ffff */
[----:B------:R-:W-:Y:S05]  /*09f0*/  BSYNC.RECONVERGENT B0 ;  /* 0x0000000000007941 */ /* 0x000fea0003800200 */
.L_x_60:
[----:B------:R-:W-:Y:S05]  /*0a00*/  BRA `(.L_x_58) ;  /* 0x0000000000a47947 */ /* 0x000fea0003800000 */
.L_x_59:
[C---:B------:R-:W-:Y:S01]  /*0a10*/  ISETP.GE.U32.AND P0, PT, R22.reuse, 0x8, PT ;  /* 0x000000081600780c */ /* 0x040fe20003f06070 */
[----:B------:R-:W-:Y:S01]  /*0a20*/  IMAD.MOV.U32 R3, RZ, RZ, RZ ;  /* 0x000000ffff037224 */ /* 0x000fe200078e00ff */
[----:B------:R-:W-:-:S04]  /*0a30*/  LOP3.LUT R8, R22, 0x7, RZ, 0xc0, !PT ;  /* 0x0000000716087812 */ /* 0x000fc800078ec0ff */
[----:B------:R-:W-:-:S07]  /*0a40*/  ISETP.NE.AND P1, PT, R8, RZ, PT ;  /* 0x000000ff0800720c */ /* 0x000fce0003f25270 */
[----:B------:R-:W-:Y:S06]  /*0a50*/  @!P0 BRA `(.L_x_67) ;  /* 0x0000000000408947 */ /* 0x000fec0003800000 */
[----:B------:R-:W-:Y:S01]  /*0a60*/  HFMA2 R0, -RZ, RZ, 0, 0 ;  /* 0x00000000ff007431 */ /* 0x000fe200000001ff */
[----:B------:R-:W-:Y:S01]  /*0a70*/  BSSY.RECONVERGENT B0, `(.L_x_67) ;  /* 0x000000e000007945 */ /* 0x000fe20003800200 */
[----:B------:R-:W-:-:S07]  /*0a80*/  LOP3.LUT R3, R22, 0x7ffffff8, RZ, 0xc0, !PT ;  /* 0x7ffffff816037812 */ /* 0x000fce00078ec0ff */
.L_x_68:
[C---:B0-----:R-:W-:Y:S01]  /*0a90*/  IMAD.WIDE.U32 R6, R0.reuse, 0x4, R4 ;  /* 0x0000000400067825 */ /* 0x041fe200078e0004 */
[----:B------:R-:W-:-:S04]  /*0aa0*/  IADD3 R0, PT, PT, R0, 0x8, RZ ;  /* 0x0000000800007810 */ /* 0x000fc80007ffe0ff */
[----:B------:R0:W-:Y:S01]  /*0ab0*/  ST.E desc[UR36][R6.64], RZ ;  /* 0x000000ff06007985 */ /* 0x0001e2000c101924 */
[----:B------:R-:W-:-:S03]  /*0ac0*/  ISETP.NE.AND P0, PT, R0, R3, PT ;  /* 0x000000030000720c */ /* 0x000fc60003f05270 */
[----:B------:R0:W-:Y:S04]  /*0ad0*/  ST.E desc[UR36][R6.64+0x4], RZ ;  /* 0x000004ff06007985 */ /* 0x0001e8000c101924 */
[----:B------:R0:W-:Y:S04]  /*0ae0*/  ST.E desc[UR36][R6.64+0x8], RZ ;  /* 0x000008ff06007985 */ /* 0x0001e8000c101924 */
[----:B------:R0:W-:Y:S04]  /*0af0*/  ST.E desc[UR36][R6.64+0xc], RZ ;  /* 0x00000cff06007985 */ /* 0x0001e8000c101924 */
[----:B------:R0:W-:Y:S04]  /*0b00*/  ST.E desc[UR36][R6.64+0x10], RZ ;  /* 0x000010ff06007985 */ /* 0x0001e8000c101924 */
[----:B------:R0:W-:Y:S04]  /*0b10*/  ST.E desc[UR36][R6.64+0x14], RZ ;  /* 0x000014ff06007985 */ /* 0x0001e8000c101924 */
[----:B------:R0:W-:Y:S04]  /*0b20*/  ST.E desc[UR36][R6.64+0x18], RZ ;  /* 0x000018ff06007985 */ /* 0x0001e8000c101924 */
[----:B------:R0:W-:Y:S01]  /*0b30*/  ST.E desc[UR36][R6.64+0x1c], RZ ;  /* 0x00001cff06007985 */ /* 0x0001e2000c101924 */
[----:B------:R-:W-:Y:S05]  /*0b40*/  @P0 BRA `(.L_x_68) ;  /* 0xfffffffc00d00947 */ /* 0x000fea000383ffff */
[----:B------:R-:W-:Y:S05]  /*0b50*/  BSYNC.RECONVERGENT B0 ;  /* 0x0000000000007941 */ /* 0x000fea0003800200 */
.L_x_67:
[----:B------:R-:W-:Y:S05]  /*0b60*/  @!P1 BRA `(.L_x_58) ;  /* 0x00000000004c9947 */ /* 0x000fea0003800000 */
[----:B------:R-:W-:Y:S02]  /*0b70*/  ISETP.GE.U32.AND P0, PT, R8, 0x4, PT ;  /* 0x000000040800780c */ /* 0x000fe40003f06070 */
[----:B------:R-:W-:-:S04]  /*0b80*/  LOP3.LUT R0, R22, 0x3, RZ, 0xc0, !PT ;  /* 0x0000000316007812 */ /* 0x000fc800078ec0ff */
[----:B------:R-:W-:-:S07]  /*0b90*/  ISETP.NE.AND P1, PT, R0, RZ, PT ;  /* 0x000000ff0000720c */ /* 0x000fce0003f25270 */
[----:B0-----:R-:W-:-:S04]  /*0ba0*/  @P0 IMAD.WIDE.U32 R6, R3, 0x4, R4 ;  /* 0x0000000403060825 */ /* 0x001fc800078e0004 */
[----:B------:R-:W-:Y:S01]  /*0bb0*/  @P0 VIADD R3, R3, 0x4 ;  /* 0x0000000403030836 */ /* 0x000fe20000000000 */
[----:B------:R1:W-:Y:S04]  /*0bc0*/  @P0 ST.E desc[UR36][R6.64], RZ ;  /* 0x000000ff06000985 */ /* 0x0003e8000c101924 */
[----:B------:R1:W-:Y:S04]  /*0bd0*/  @P0 ST.E desc[UR36][R6.64+0x4], RZ ;  /* 0x000004ff06000985 */ /* 0x0003e8000c101924 */
[----:B------:R1:W-:Y:S04]  /*0be0*/  @P0 ST.E desc[UR36][R6.64+0x8], RZ ;  /* 0x000008ff06000985 */ /* 0x0003e8000c101924 */
[----:B------:R1:W-:Y:S01]  /*0bf0*/  @P0 ST.E desc[UR36][R6.64+0xc], RZ ;  /* 0x00000cff06000985 */ /* 0x0003e2000c101924 */
[----:B------:R-:W-:Y:S05]  /*0c00*/  @!P1 BRA `(.L_x_58) ;  /* 0x0000000000249947 */ /* 0x000fea0003800000 */
[----:B------:R-:W-:Y:S02]  /*0c10*/  ISETP.NE.AND P0, PT, R0, 0x1, PT ;  /* 0x000000010000780c */ /* 0x000fe40003f05270 */
[----:B------:R-:W-:-:S04]  /*0c20*/  LOP3.LUT R0, R22, 0x1, RZ, 0xc0, !PT ;  /* 0x0000000116007812 */ /* 0x000fc800078ec0ff */
[----:B------:R-:W-:-:S07]  /*0c30*/  ISETP.NE.U32.AND P1, PT, R0, 0x1, PT ;  /* 0x000000010000780c */ /* 0x000fce0003f25070 */
[C---:B------:R-:W-:Y:S01]  /*0c40*/  @P0 IMAD.WIDE.U32 R8, R3.reuse, 0x4, R4 ;  /* 0x0000000403080825 */ /* 0x040fe200078e0004 */
[----:B------:R-:W-:-:S04]  /*0c50*/  @P0 IADD3 R3, PT, PT, R3, 0x2, RZ ;  /* 0x0000000203030810 */ /* 0x000fc80007ffe0ff */
[----:B------:R2:W-:Y:S01]  /*0c60*/  @P0 ST.E desc[UR36][R8.64], RZ ;  /* 0x000000ff08000985 */ /* 0x0005e2000c101924 */
[----:B-1----:R-:W-:-:S03]  /*0c70*/  @!P1 IMAD.WIDE.U32 R6, R3, 0x4, R4 ;  /* 0x0000000403069825 */ /* 0x002fc600078e0004 */
[----:B------:R2:W-:Y:S04]  /*0c80*/  @P0 ST.E desc[UR36][R8.64+0x4], RZ ;  /* 0x000004ff08000985 */ /* 0x0005e8000c101924 */
[----:B------:R2:W-:Y:S02]  /*0c90*/  @!P1 ST.E desc[UR36][R6.64], RZ ;  /* 0x000000ff06009985 */ /* 0x0005e4000c101924 */
.L_x_58:
[----:B------:R-:W-:-:S13]  /*0ca0*/  ISETP.GE.AND P0, PT, R2, 0x65, PT ;  /* 0x000000650200780c */ /* 0x000fda0003f06270 */
[----:B------:R-:W-:Y:S05]  /*0cb0*/  @!P0 EXIT ;  /* 0x000000000000894d */ /* 0x000fea0003800000 */
[-C--:B------:R-:W-:Y:S02]  /*0cc0*/  IABS R3, R22.reuse ;  /* 0x0000001600037213 */ /* 0x080fe40000000000 */
[----:B------:R-:W-:Y:S02]  /*0cd0*/  IABS R10, R22 ;  /* 0x00000016000a7213 */ /* 0x000fe40000000000 */
[----:B------:R-:W3:Y:S01]  /*0ce0*/  I2F.RP R0, R3 ;  /* 0x0000000300007306 */ /* 0x000ee20000209400 */
[----:B------:R-:W-:-:S07]  /*0cf0*/  ISETP.GE.AND P2, PT, R2, RZ, PT ;  /* 0x000000ff0200720c */ /* 0x000fce0003f46270 */
[----:B---3--:R-:W0:Y:S02]  /*0d00*/  MUFU.RCP R0, R0 ;  /* 0x0000000000007308 */ /* 0x008e240000001000 */
[----:B012---:R-:W-:Y:S02]  /*0d10*/  IADD3 R6, PT, PT, R0, 0xffffffe, RZ ;  /* 0x0ffffffe00067810 */ /* 0x007fe40007ffe0ff */
[----:B------:R-:W-:-:S04]  /*0d20*/  IABS R0, R2 ;  /* 0x0000000200007213 */ /* 0x000fc80000000000 */
[----:B------:R0:W1:Y:S02]  /*0d30*/  F2I.FTZ.U32.TRUNC.NTZ R7, R6 ;  /* 0x0000000600077305 */ /* 0x000064000021f000 */
[----:B0-----:R-:W-:Y:S01]  /*0d40*/  MOV R6, RZ ;  /* 0x000000ff00067202 */ /* 0x001fe20000000f00 */
[----:B-1----:R-:W-:-:S04]  /*0d50*/  IMAD.MOV R8, RZ, RZ, -R7 ;  /* 0x000000ffff087224 */ /* 0x002fc800078e0a07 */
[----:B------:R-:W-:Y:S01]  /*0d60*/  IMAD R9, R8, R3, RZ ;  /* 0x0000000308097224 */ /* 0x000fe200078e02ff */
[----:B------:R-:W-:-:S03]  /*0d70*/  IADD3 R8, PT, PT, RZ, -R10, RZ ;  /* 0x8000000aff087210 */ /* 0x000fc60007ffe0ff */
[----:B------:R-:W-:-:S06]  /*0d80*/  IMAD.HI.U32 R7, R7, R9, R6 ;  /* 0x0000000907077227 */ /* 0x000fcc00078e0006 */
[----:B------:R-:W-:-:S04]  /*0d90*/  IMAD.HI.U32 R7, R7, R0, RZ ;  /* 0x0000000007077227 */ /* 0x000fc800078e00ff */
[----:B------:R-:W-:Y:S02]  /*0da0*/  IMAD R0, R7, R8, R0 ;  /* 0x0000000807007224 */ /* 0x000fe400078e0200 */
[----:B------:R-:W0:Y:S03]  /*0db0*/  LDC.64 R6, c[0x0][0x398] ;  /* 0x0000e600ff067b82 */ /* 0x000e260000000a00 */
[----:B------:R-:W-:-:S13]  /*0dc0*/  ISETP.GT.U32.AND P0, PT, R3, R0, PT ;  /* 0x000000000300720c */ /* 0x000fda0003f04070 */
[----:B------:R-:W-:Y:S01]  /*0dd0*/  @!P0 IMAD.IADD R0, R0, 0x1, -R3 ;  /* 0x0000000100008824 */ /* 0x000fe200078e0a03 */
[----:B------:R-:W-:-:S04]  /*0de0*/  ISETP.NE.AND P0, PT, R22, RZ, PT ;  /* 0x000000ff1600720c */ /* 0x000fc80003f05270 */
[----:B------:R-:W-:Y:S01]  /*0df0*/  ISETP.GT.U32.AND P1, PT, R3, R0, PT ;  /* 0x000000000300720c */ /* 0x000fe20003f24070 */
[----:B0-----:R-:W2:-:S12]  /*0e00*/  LDG.E.64 R6, desc[UR36][R6.64] ;  /* 0x0000002406067981 */ /* 0x001e98000c1e1b00 */
[----:B------:R-:W-:-:S04]  /*0e10*/  @!P1 IADD3 R0, PT, PT, R0, -R3, RZ ;  /* 0x8000000300009210 */ /* 0x000fc80007ffe0ff */
[----:B------:R-:W-:Y:S02]  /*0e20*/  @!P2 IADD3 R0, PT, PT, -R0, RZ, RZ ;  /* 0x000000ff0000a210 */ /* 0x000fe40007ffe1ff */
[----:B------:R-:W-:-:S05]  /*0e30*/  @!P0 LOP3.LUT R0, RZ, R22, RZ, 0x33, !PT ;  /* 0x00000016ff008212 */ /* 0x000fca00078e33ff */
[----:B------:R-:W-:-:S06]  /*0e40*/  IMAD.WIDE.U32 R4, R0, 0x4, R4 ;  /* 0x0000000400047825 */ /* 0x000fcc00078e0004 */
[----:B------:R-:W3:Y:S01]  /*0e50*/  LD.E R5, desc[UR36][R4.64] ;  /* 0x0000002404057980 */ /* 0x000ee2000c101900 */
[----:B--2---:R-:W-:-:S05]  /*0e60*/  IMAD.WIDE.U32 R2, R0, 0x4, R6 ;  /* 0x0000000400027825 */ /* 0x004fca00078e0006 */
[----:B---3--:R-:W-:Y:S01]  /*0e70*/  ST.E desc[UR36][R2.64], R5 ;  /* 0x0000000502007985 */ /* 0x008fe2000c101924 */
[----:B------:R-:W-:Y:S05]  /*0e80*/  EXIT ;  /* 0x000000000000794d */ /* 0x000fea0003800000 */
.L_x_69:
        /* <DEDUP_REMOVED lines=15> */
.L_x_73:


//--------------------- .nv.shared.reserved.0     --------------------------
	.section	.nv.shared.reserved.0,"aw",@nobits
	.weak		__nv_reservedSMEM_offset_0_alias
	.size		__nv_reservedSMEM_offset_0_alias, 0, 64
	.other		__nv_reservedSMEM_offset_0_alias,@"STO_CUDA_RESERVED_SHARED STV_DEFAULT"
__nv_reservedSMEM_offset_0_alias:
	.zero		0
	.zero		64


//--------------------- .nv.constant0._Z6doSmthPPPi --------------------------
	.section	.nv.constant0._Z6doSmthPPPi,"a",@progbits
	.sectionflags	@""
	.align	4
.nv.constant0._Z6doSmthPPPi:
	.zero		904


//--------------------- .nv.constant0._Z7parMultPPiS0_S0_iii --------------------------
	.section	.nv.constant0._Z7parMultPPiS0_S0_iii,"a",@progbits
	.sectionflags	@""
	.align	4
.nv.constant0._Z7parMultPPiS0_S0_iii:
	.zero		932


//--------------------- .nv.constant0._Z6parMatPiiPS_S0_i --------------------------
	.section	.nv.constant0._Z6parMatPiiPS_S0_i,"a",@progbits
	.sectionflags	@""
	.align	4
.nv.constant0._Z6parMatPiiPS_S0_i:
	.zero		932


//--------------------- .nv.constant0._Z7parMat2PiiPS_S0_i --------------------------
	.section	.nv.constant0._Z7parMat2PiiPS_S0_i,"a",@progbits
	.sectionflags	@""
	.align	4
.nv.constant0._Z7parMat2PiiPS_S0_i:
	.zero		932


//--------------------- SYMBOLS --------------------------

	.type		.nv.reservedSmem.offset0,@object
	.size		.nv.reservedSmem.offset0,0x4
	.type		malloc,@function
